def gluon_wgmma(
    a_ptr,
    b_ptr,
    c_ptr,
    M,
    N,
    K,
    stride_am,
    stride_bk,
    stride_cm,
    BLOCK_M: gl.constexpr,
    BLOCK_N: gl.constexpr,
    BLOCK_K: gl.constexpr,
    DTYPE: gl.constexpr,
    A_LAYOUT: gl.constexpr,
    B_LAYOUT: gl.constexpr,
    C_LAYOUT: gl.constexpr,
    B_SHAPE: gl.constexpr,
    TRANS_B: gl.constexpr,
    NUM_BUFFERS: gl.constexpr,
    NUM_WARPS: gl.constexpr,
):
    a_desc = tma.make_tensor_descriptor(
        a_ptr, [M, K], [stride_am, 1], [BLOCK_M, BLOCK_K], A_LAYOUT
    )
    b_desc = tma.make_tensor_descriptor(
        b_ptr,
        [N, K] if TRANS_B else [K, N],
        [stride_bk, 1],
        B_SHAPE,
        B_LAYOUT,
    )
    c_desc = tma.make_tensor_descriptor(
        c_ptr, [M, N], [stride_cm, 1], [BLOCK_M, BLOCK_N], C_LAYOUT
    )

    a_bufs = gl.allocate_shared_memory(
        DTYPE, [NUM_BUFFERS, BLOCK_M, BLOCK_K], A_LAYOUT
    )
    b_bufs = gl.allocate_shared_memory(DTYPE, [NUM_BUFFERS] + B_SHAPE, B_LAYOUT)

    pid_m = gl.program_id(0)
    pid_n = gl.program_id(1)
    off_m = pid_m * BLOCK_M
    off_n = pid_n * BLOCK_N

    mma_layout: gl.constexpr = pick_wgmma_layout(DTYPE, BLOCK_M, BLOCK_N, NUM_WARPS)
    acc = warpgroup_mma_init(
        gl.zeros((BLOCK_M, BLOCK_N), dtype=gl.float32, layout=mma_layout)
    )

    bars = gl.allocate_shared_memory(
        gl.int64, [NUM_BUFFERS, 1], mbarrier.MBarrierLayout()
    )
    for i in gl.static_range(NUM_BUFFERS):
        mbarrier.init(bars.index(i), count=1)
    idx = 0
    phase = 0

    for k in range(0, K, BLOCK_K):
        a = a_bufs.index(idx)
        b = b_bufs.index(idx)
        bar = bars.index(idx)
        mbarrier.expect(bar, a_desc.block_type.nbytes + b_desc.block_type.nbytes)
        tma.async_copy_global_to_shared(a_desc, [off_m, k], bar, a)
        tma.async_copy_global_to_shared(
            b_desc, [off_n, k] if TRANS_B else [k, off_n], bar, b
        )
        mbarrier.wait(bar, phase=phase)

        if TRANS_B:
            b = b.permute((1, 0))
        acc = warpgroup_mma_wait(num_outstanding=0, deps=(acc,))
        acc = warpgroup_mma(a, b, acc, is_async=True)

        idx += 1
        if idx == NUM_BUFFERS:
            idx = 0
            phase ^= 1

    acc = warpgroup_mma_wait(num_outstanding=0, deps=(acc,))
    for i in gl.static_range(NUM_BUFFERS):
        mbarrier.invalidate(bars.index(i))

    c_smem = gl.allocate_shared_memory(DTYPE, [BLOCK_M, BLOCK_N], C_LAYOUT)
    c_smem.store(acc.to(DTYPE))
    fence_async_shared()
    tma.async_copy_shared_to_global(c_desc, [off_m, off_n], c_smem)
    tma.store_wait(pendings=0)

# config = {"BLOCK_K": 64, "BLOCK_M": 256, "BLOCK_N": 128, "arch": "sm_90", "dtype": "bf16", "num_buffers": 3, "num_warps": 4, "trans_b": 1}
# arch = sm_90


// ===== COMPILED SASS (sm_90a) =====

	.target	sm_90a

	.elftype	@"ET_EXEC"


//--------------------- .note.nv.tkinfo           --------------------------
	.section	.note.nv.tkinfo,"",@"SHT_NOTE"
	.sectionflags	@"SHF_NOTE_NV_TKINFO"
	.tkinfo
        /*0018*/ 	.word	0x00000002
        /*0030*/ 	.string	""
        /*0030*/ 	.string	"ptxas"
        /*0030*/ 	.string	"Cuda compilation tools, release 13.0, V13.0.88"
        /*0030*/ 	.string	"Build cuda_13.0.r13.0/compiler.36424714_0"
        /*0030*/ 	.string	"-v  -suppress-debug-info  -lineinfo  -arch sm_90a "



//--------------------- .note.nv.cuinfo           --------------------------
	.section	.note.nv.cuinfo,"",@"SHT_NOTE"
	.sectionflags	@"SHF_NOTE_NV_CUINFO"
        /*0018*/ 	.short	0x0002
        /*001a*/ 	.short	0x005a
        /*001c*/ 	.short	0x0082
	.zero		2


//--------------------- .nv.info                  --------------------------
	.section	.nv.info,"",@"SHT_CUDA_INFO"
	.align	4


	//----- nvinfo : EIATTR_REGCOUNT
	.align		4
        /*0000*/ 	.byte	0x04, 0x2f
        /*0002*/ 	.short	(.L_1 - .L_0)
	.align		4
.L_0:
        /*0004*/ 	.word	index@(gluon_wgmma)
        /*0008*/ 	.word	0x000000ff


	//----- nvinfo : EIATTR_FRAME_SIZE
	.align		4
.L_1:
        /*000c*/ 	.byte	0x04, 0x11
        /*000e*/ 	.short	(.L_3 - .L_2)
	.align		4
.L_2:
        /*0010*/ 	.word	index@(gluon_wgmma)
        /*0014*/ 	.word	0x00000200


	//----- nvinfo : EIATTR_MIN_STACK_SIZE
	.align		4
.L_3:
        /*0018*/ 	.byte	0x04, 0x12
        /*001a*/ 	.short	(.L_5 - .L_4)
	.align		4
.L_4:
        /*001c*/ 	.word	index@(gluon_wgmma)
        /*0020*/ 	.word	0x00000200
.L_5:


//--------------------- .nv.compat                --------------------------
	.section	.nv.compat,"",@"SHT_CUDA_COMPAT_INFO"
	.align	4
        /*0000*/ 	.byte	0x02, 0x09, 0x01, 0x00, 0x02, 0x02, 0x04, 0x00, 0x02, 0x05, 0x05, 0x00, 0x03, 0x07, 0x01, 0x01
        /*0010*/ 	.byte	0x02, 0x03, 0x03, 0x00, 0x02, 0x06, 0x01, 0x00, 0x04, 0x0b, 0x08, 0x00, 0x00, 0x00, 0x00, 0x00
        /*0020*/ 	.byte	0x00, 0x00, 0x00, 0x00


//--------------------- .nv.info.gluon_wgmma      --------------------------
	.section	.nv.info.gluon_wgmma,"",@"SHT_CUDA_INFO"
	.sectionflags	@""
	.align	4


	//----- nvinfo : EIATTR_CUDA_API_VERSION
	.align		4
        /*0000*/ 	.byte	0x04, 0x37
        /*0002*/ 	.short	(.L_7 - .L_6)
.L_6:
        /*0004*/ 	.word	0x00000082


	//----- nvinfo : EIATTR_KPARAM_INFO
	.align		4
.L_7:
        /*0008*/ 	.byte	0x04, 0x17
        /*000a*/ 	.short	(.L_9 - .L_8)
.L_8:
        /*000c*/ 	.word	0x00000000
        /*0010*/ 	.short	0x000a
        /*0012*/ 	.short	0x0048
        /*0014*/ 	.byte	0x00, 0xf4, 0x21, 0x00


	//----- nvinfo : EIATTR_KPARAM_INFO
	.align		4
.L_9:
        /*0018*/ 	.byte	0x04, 0x17
        /*001a*/ 	.short	(.L_11 - .L_10)
.L_10:
        /*001c*/ 	.word	0x00000000
        /*0020*/ 	.short	0x0009
        /*0022*/ 	.short	0x0040
        /*0024*/ 	.byte	0x00, 0xf4, 0x21, 0x00


	//----- nvinfo : EIATTR_KPARAM_INFO
	.align		4
.L_11:
        /*0028*/ 	.byte	0x04, 0x17
        /*002a*/ 	.short	(.L_13 - .L_12)
.L_12:
        /*002c*/ 	.word	0x00000000
        /*0030*/ 	.short	0x0008
        /*0032*/ 	.short	0x0038
        /*0034*/ 	.byte	0x00, 0xf0, 0x21, 0x00


	//----- nvinfo : EIATTR_KPARAM_INFO
	.align		4
.L_13:
        /*0038*/ 	.byte	0x04, 0x17
        /*003a*/ 	.short	(.L_15 - .L_14)
.L_14:
        /*003c*/ 	.word	0x00000000
        /*0040*/ 	.short	0x0007
        /*0042*/ 	.short	0x0030
        /*0044*/ 	.byte	0x00, 0xf0, 0x21, 0x00


	//----- nvinfo : EIATTR_KPARAM_INFO
	.align		4
.L_15:
        /*0048*/ 	.byte	0x04, 0x17
        /*004a*/ 	.short	(.L_17 - .L_16)
.L_16:
        /*004c*/ 	.word	0x00000000
        /*0050*/ 	.short	0x0006
        /*0052*/ 	.short	0x0028
        /*0054*/ 	.byte	0x00, 0xf0, 0x21, 0x00


	//----- nvinfo : EIATTR_KPARAM_INFO
	.align		4
.L_17:
        /*0058*/ 	.byte	0x04, 0x17
        /*005a*/ 	.short	(.L_19 - .L_18)
.L_18:
        /*005c*/ 	.word	0x00000000
        /*0060*/ 	.short	0x0005
        /*0062*/ 	.short	0x0020
        /*0064*/ 	.byte	0x00, 0xf0, 0x11, 0x00


	//----- nvinfo : EIATTR_KPARAM_INFO
	.align		4
.L_19:
        /*0068*/ 	.byte	0x04, 0x17
        /*006a*/ 	.short	(.L_21 - .L_20)
.L_20:
        /*006c*/ 	.word	0x00000000
        /*0070*/ 	.short	0x0004
        /*0072*/ 	.short	0x001c
        /*0074*/ 	.byte	0x00, 0xf0, 0x11, 0x00


	//----- nvinfo : EIATTR_KPARAM_INFO
	.align		4
.L_21:
        /*0078*/ 	.byte	0x04, 0x17
        /*007a*/ 	.short	(.L_23 - .L_22)
.L_22:
        /*007c*/ 	.word	0x00000000
        /*0080*/ 	.short	0x0003
        /*0082*/ 	.short	0x0018
        /*0084*/ 	.byte	0x00, 0xf0, 0x11, 0x00


	//----- nvinfo : EIATTR_KPARAM_INFO
	.align		4
.L_23:
        /*0088*/ 	.byte	0x04, 0x17
        /*008a*/ 	.short	(.L_25 - .L_24)
.L_24:
        /*008c*/ 	.word	0x00000000
        /*0090*/ 	.short	0x0002
        /*0092*/ 	.short	0x0010
        /*0094*/ 	.byte	0x00, 0xf4, 0x21, 0x00


	//----- nvinfo : EIATTR_KPARAM_INFO
	.align		4
.L_25:
        /*0098*/ 	.byte	0x04, 0x17
        /*009a*/ 	.short	(.L_27 - .L_26)
.L_26:
        /*009c*/ 	.word	0x00000000
        /*00a0*/ 	.short	0x0001
        /*00a2*/ 	.short	0x0008
        /*00a4*/ 	.byte	0x00, 0xf4, 0x21, 0x00


	//----- nvinfo : EIATTR_KPARAM_INFO
	.align		4
.L_27:
        /*00a8*/ 	.byte	0x04, 0x17
        /*00aa*/ 	.short	(.L_29 - .L_28)
.L_28:
        /*00ac*/ 	.word	0x00000000
        /*00b0*/ 	.short	0x0000
        /*00b2*/ 	.short	0x0000
        /*00b4*/ 	.byte	0x00, 0xf4, 0x21, 0x00


	//----- nvinfo : EIATTR_SPARSE_MMA_MASK
	.align		4
.L_29:
        /*00b8*/ 	.byte	0x03, 0x50
        /*00ba*/ 	.short	0x0000


	//----- nvinfo : EIATTR_MAXREG_COUNT
	.align		4
        /*00bc*/ 	.byte	0x03, 0x1b
        /*00be*/ 	.short	0x00ff


	//----- nvinfo : EIATTR_NUM_BARRIERS
	.align		4
        /*00c0*/ 	.byte	0x02, 0x4c
        /*00c2*/ 	.byte	0x01
	.zero		1


	//----- nvinfo : EIATTR_ANNOTATIONS
	.align		4
        /*00c4*/ 	.byte	0x04, 0x55
        /*00c6*/ 	.short	(.L_31 - .L_30)


	//   ....[0]....
.L_30:
        /*00c8*/ 	.word	0x00000001
        /*00cc*/ 	.byte	0x70, 0x11, 0x00, 0x00, 0x01, 0x00, 0x00, 0x00, 0xb0, 0x11, 0x00, 0x00, 0x01, 0x00, 0x00, 0x00
        /* <DEDUP_REMOVED lines=162> */
        /*0afc*/ 	.byte	0x10, 0x3d, 0x00, 0x00, 0x01, 0x00, 0x00, 0x00, 0x40, 0x3d, 0x00, 0x00


	//----- nvinfo : EIATTR_MERCURY_ISA_VERSION
	.align		4
.L_31:
        /*0b08*/ 	.byte	0x03, 0x5f
        /*0b0a*/ 	.short	0x0101


	//----- nvinfo : EIATTR_INT_WARP_WIDE_INSTR_OFFSETS
	.align		4
        /*0b0c*/ 	.byte	0x04, 0x31
        /*0b0e*/ 	.short	(.L_33 - .L_32)


	//   ....[0]....
.L_32:
        /*0b10*/ 	.word	0x00001c40


	//   ....[1]....
        /*0b14*/ 	.word	0x00001c60


	//   ....[2]....
        /*0b18*/ 	.word	0x00001c70


	//   ....[3]....
        /*0b1c*/ 	.word	0x00001d50


	//   ....[4]....
        /*0b20*/ 	.word	0x00002900


	//   ....[5]....
        /*0b24*/ 	.word	0x00002910


	//   ....[6]....
        /*0b28*/ 	.word	0x00002980


	//   ....[7]....
        /*0b2c*/ 	.word	0x00002990


	//   ....[8]....
        /*0b30*/ 	.word	0x00003f60


	//   ....[9]....
        /*0b34*/ 	.word	0x00003f80


	//----- nvinfo : EIATTR_COOP_GROUP_MASK_REGIDS
	.align		4
.L_33:
        /*0b38*/ 	.byte	0x04, 0x29
        /*0b3a*/ 	.short	(.L_35 - .L_34)


	//   ....[0]....
.L_34:
        /*0b3c*/ 	.word	0xffffffff


	//   ....[1]....
        /*0b40*/ 	.word	0xffffffff


	//   ....[2]....
        /*0b44*/ 	.word	0xffffffff


	//----- nvinfo : EIATTR_COOP_GROUP_INSTR_OFFSETS
	.align		4
.L_35:
        /*0b48*/ 	.byte	0x04, 0x28
        /*0b4a*/ 	.short	(.L_37 - .L_36)


	//   ....[0]....
.L_36:
        /*0b4c*/ 	.word	0x00000170


	//   ....[1]....
        /*0b50*/ 	.word	0x00000710


	//   ....[2]....
        /*0b54*/ 	.word	0x00000d00


	//----- nvinfo : EIATTR_MBARRIER_INSTR_OFFSETS
	.align		4
.L_37:
        /*0b58*/ 	.byte	0x04, 0x39
        /*0b5a*/ 	.short	(.L_39 - .L_38)


	//   ....[0]....
.L_38:
        /*0b5c*/ 	.word	0x00001dd0
        /*0b60*/ 	.word	0x000000ff
        /*0b64*/ 	.word	0x00024000
        /*0b68*/ 	.short	0x0100
        /*0b6a*/ 	.byte	0x2a
	.zero		1


	//   ....[1]....
        /*0b6c*/ 	.word	0x00001df0
        /*0b70*/ 	.word	0x000000ff
        /*0b74*/ 	.word	0x00024008
        /*0b78*/ 	.short	0x0100
        /*0b7a*/ 	.byte	0x2a
	.zero		1


	//   ....[2]....
        /*0b7c*/ 	.word	0x00001e10
        /*0b80*/ 	.word	0x000000ff
        /*0b84*/ 	.word	0x00024010
        /*0b88*/ 	.short	0x0100
        /*0b8a*/ 	.byte	0x2a
	.zero		1


	//   ....[3]....
        /*0b8c*/ 	.word	0x00002a40
        /*0b90*/ 	.word	0x000000ff
        /*0b94*/ 	.word	0x00024000
        /*0b98*/ 	.short	0x010a
        /*0b9a*/ 	.byte	0x18
	.zero		1


	//   ....[4]....
        /*0b9c*/ 	.word	0x00003870
        /*0ba0*/ 	.word	0x000000ff
        /*0ba4*/ 	.word	0x00024000
        /*0ba8*/ 	.short	0x0108
        /*0baa*/ 	.byte	0x2a
	.zero		1


	//   ....[5]....
        /*0bac*/ 	.word	0x000038f0
        /*0bb0*/ 	.word	0x000000ff
        /*0bb4*/ 	.word	0x00024008
        /*0bb8*/ 	.short	0x0108
        /*0bba*/ 	.byte	0x2a
	.zero		1


	//   ....[6]....
        /*0bbc*/ 	.word	0x00003d60
        /*0bc0*/ 	.word	0x000000ff
        /*0bc4*/ 	.word	0x00024010
        /*0bc8*/ 	.short	0x0108
        /*0bca*/ 	.byte	0x2a
	.zero		1


	//   ....[7]....
        /*0bcc*/ 	.word	0x00004930
        /*0bd0*/ 	.word	0x000000ff
        /*0bd4*/ 	.word	0x00024000
        /*0bd8*/ 	.short	0x010a
        /*0bda*/ 	.byte	0x18
	.zero		1


	//----- nvinfo : EIATTR_NUM_MBARRIERS
	.align		4
.L_39:
        /*0bdc*/ 	.byte	0x03, 0x38
        /*0bde*/ 	.short	0x0003


	//----- nvinfo : EIATTR_EXIT_INSTR_OFFSETS
	.align		4
        /*0be0*/ 	.byte	0x04, 0x1c
        /*0be2*/ 	.short	(.L_41 - .L_40)


	//   ....[0]....
.L_40:
        /*0be4*/ 	.word	0x00004920


	//----- nvinfo : EIATTR_REQNTID
	.align		4
.L_41:
        /*0be8*/ 	.byte	0x04, 0x10
        /*0bea*/ 	.short	(.L_43 - .L_42)
.L_42:
        /*0bec*/ 	.word	0x00000080
        /*0bf0*/ 	.word	0x00000001
        /*0bf4*/ 	.word	0x00000001


	//----- nvinfo : EIATTR_CRS_STACK_SIZE
	.align		4
.L_43:
        /*0bf8*/ 	.byte	0x04, 0x1e
        /*0bfa*/ 	.short	(.L_45 - .L_44)
.L_44:
        /*0bfc*/ 	.word	0x00000000


	//----- nvinfo : EIATTR_CBANK_PARAM_SIZE
	.align		4
.L_45:
        /*0c00*/ 	.byte	0x03, 0x19
        /*0c02*/ 	.short	0x0050


	//----- nvinfo : EIATTR_PARAM_CBANK
	.align		4
        /*0c04*/ 	.byte	0x04, 0x0a
        /*0c06*/ 	.short	(.L_47 - .L_46)
	.align		4
.L_46:
        /*0c08*/ 	.word	index@(.nv.constant0.gluon_wgmma)
        /*0c0c*/ 	.short	0x0210
        /*0c0e*/ 	.short	0x0050


	//----- nvinfo : EIATTR_SW_WAR
	.align		4
.L_47:
        /*0c10*/ 	.byte	0x04, 0x36
        /*0c12*/ 	.short	(.L_49 - .L_48)
.L_48:
        /*0c14*/ 	.word	0x00000008
.L_49:


//--------------------- .nv.callgraph             --------------------------
	.section	.nv.callgraph,"",@"SHT_CUDA_CALLGRAPH"
	.align	4
	.sectionentsize	8
	.align		4
        /*0000*/ 	.word	0x00000000
	.align		4
        /*0004*/ 	.word	0xffffffff
	.align		4
        /*0008*/ 	.word	0x00000000
	.align		4
        /*000c*/ 	.word	0xfffffffe
	.align		4
        /*0010*/ 	.word	0x00000000
	.align		4
        /*0014*/ 	.word	0xfffffffd
	.align		4
        /*0018*/ 	.word	0x00000000
	.align		4
        /*001c*/ 	.word	0xfffffffc


//--------------------- .text.gluon_wgmma         --------------------------
	.section	.text.gluon_wgmma,"ax",@progbits
	.align	128
        .global         gluon_wgmma
        .type           gluon_wgmma,@function
        .size           gluon_wgmma,(.L_x_52 - gluon_wgmma)
        .other          gluon_wgmma,@"STO_CUDA_ENTRY STV_DEFAULT"
gluon_wgmma:
.text.gluon_wgmma:
[----:B------:R-:W1:Y:S01]  /*0000*/  LDC R1, c[0x0][0x28] ;  /* 0x00000a00ff017b82 */ /* 0x000e620000000800 */
[----:B------:R-:W2:Y:S07]  /*0010*/  S2R R3, SR_TID.X ;  /* 0x0000000000037919 */ /* 0x000eae0000002100 */
[----:B------:R-:W3:Y:S01]  /*0020*/  S2UR UR5, SR_CgaCtaId ;  /* 0x00000000000579c3 */ /* 0x000ee20000008800 */
[----:B------:R-:W-:Y:S01]  /*0030*/  UMOV UR42, 0x400 ;  /* 0x00000400002a7882 */ /* 0x000fe20000000000 */
[----:B------:R-:W-:Y:S01]  /*0040*/  ULDC UR7, c[0x0][0xc] ;  /* 0x0000030000077ab9 */ /* 0x000fe20000000800 */
[----:B------:R-:W-:Y:S01]  /*0050*/  ULDC UR8, c[0x0][0x10] ;  /* 0x0000040000087ab9 */ /* 0x000fe20000000800 */
[----:B------:R-:W-:Y:S01]  /*0060*/  ULDC.64 UR12, c[0x0][0x250] ;  /* 0x00009400000c7ab9 */ /* 0x000fe20000000a00 */
[----:B------:R-:W-:Y:S01]  /*0070*/  UMOV UR41, URZ ;  /* 0x0000003f00297c82 */ /* 0x000fe20008000000 */
[----:B------:R-:W-:Y:S01]  /*0080*/  BSSY B0, `(.L_x_0) ;  /* 0x000001e000007945 */ /* 0x000fe20003800000 */
[----:B-1----:R-:W-:Y:S01]  /*0090*/  VIADD R1, R1, 0xfffffe00 ;  /* 0xfffffe0001017836 */ /* 0x002fe20000000000 */
[----:B------:R-:W1:Y:S08]  /*00a0*/  LDC R6, c[0x0][0x228] ;  /* 0x00008a00ff067b82 */ /* 0x000e700000000800 */
[----:B------:R-:W4:Y:S08]  /*00b0*/  LDC R13, c[0x0][0x230] ;  /* 0x00008c00ff0d7b82 */ /* 0x000f300000000800 */
[----:B------:R-:W-:Y:S01]  /*00c0*/  S2UR UR4, SR_CTAID.Y ;  /* 0x00000000000479c3 */ /* 0x000fe20000002600 */
[----:B---3--:R-:W-:Y:S01]  /*00d0*/  ULEA UR42, UR5, UR42, 0x18 ;  /* 0x0000002a052a7291 */ /* 0x008fe2000f8ec03f */
[----:B--2---:R-:W-:-:S06]  /*00e0*/  LOP3.LUT R2, R3, 0x7f, RZ, 0xc0, !PT ;  /* 0x0000007f03027812 */ /* 0x004fcc00078ec0ff */
[----:B------:R-:W2:Y:S01]  /*00f0*/  S2UR UR6, SR_CTAID.Z ;  /* 0x00000000000679c3 */ /* 0x000ea20000002700 */
[----:B-1----:R-:W-:Y:S01]  /*0100*/  VIADD R6, R6, 0xffffffff ;  /* 0xffffffff06067836 */ /* 0x002fe20000000000 */
[C---:B------:R-:W-:Y:S02]  /*0110*/  ISETP.GE.U32.AND P0, PT, R2.reuse, 0x20, PT ;  /* 0x000000200200780c */ /* 0x040fe40003f06070 */
[C---:B------:R-:W-:Y:S02]  /*0120*/  ISETP.NE.U32.AND P2, PT, R2.reuse, RZ, PT ;  /* 0x000000ff0200720c */ /* 0x040fe40003f45070 */
[----:B------:R-:W-:Y:S02]  /*0130*/  LEA R12, R2, UR42, 0x2 ;  /* 0x0000002a020c7c11 */ /* 0x000fe4000f8e10ff */
[----:B------:R-:W1:Y:S01]  /*0140*/  S2UR UR5, SR_CTAID.X ;  /* 0x00000000000579c3 */ /* 0x000e620000002500 */
[----:B----4-:R-:W-:-:S06]  /*0150*/  VIADD R9, R13, 0xffffffff ;  /* 0xffffffff0d097836 */ /* 0x010fcc0000000000 */
[----:B------:R3:W-:Y:S01]  /*0160*/  @!P0 STS [R12], RZ ;  /* 0x000000ff0c008388 */ /* 0x0007e20000000800 */
[----:B------:R-:W-:-:S03]  /*0170*/  NOP ;  /* 0x0000000000007918 */ /* 0x000fc60000000000 */
[----:B------:R3:W-:Y:S01]  /*0180*/  @!P2 STS [UR42+0x24], R6 ;  /* 0x00002406ff00a988 */ /* 0x0007e2000800082a */
[----:B--2---:R-:W-:-:S03]  /*0190*/  UIMAD UR6, UR6, UR8, UR4 ;  /* 0x00000008060672a4 */ /* 0x004fc6000f8e0204 */
[----:B------:R3:W-:Y:S01]  /*01a0*/  @!P2 STS [UR42+0x20], R9 ;  /* 0x00002009ff00a988 */ /* 0x0007e2000800082a */
[----:B-1----:R-:W-:-:S04]  /*01b0*/  UIMAD UR6, UR6, UR7, UR5 ;  /* 0x00000007060672a4 */ /* 0x002fc8000f8e0205 */
[----:B------:R-:W-:-:S04]  /*01c0*/  UIMAD UR10, UR6, 0x180, URZ ;  /* 0x00000180060a78a4 */ /* 0x000fc8000f8e023f */
[----:B------:R-:W-:-:S04]  /*01d0*/  UIADD3 UR6, UP0, UR10, UR12, URZ ;  /* 0x0000000c0a067290 */ /* 0x000fc8000ff1e03f */
[----:B------:R-:W-:Y:S01]  /*01e0*/  ULEA.HI.X.SX32 UR7, UR10, UR13, 0x1, UP0 ;  /* 0x0000000d0a077291 */ /* 0x000fe200080f0e3f */
[----:B---3--:R-:W-:Y:S11]  /*01f0*/  @P2 BRA `(.L_x_1) ;  /* 0x0000000000182947 */ /* 0x008ff60003800000 */
[----:B------:R-:W1:Y:S01]  /*0200*/  LDS R0, [UR42+0x8] ;  /* 0x0000082aff007984 */ /* 0x000e620008000800 */
[----:B------:R-:W2:Y:S01]  /*0210*/  LDC.64 R10, c[0x0][0x210] ;  /* 0x00008400ff0a7b82 */ /* 0x000ea20000000a00 */
[----:B------:R-:W-:Y:S02]  /*0220*/  IMAD.MOV.U32 R5, RZ, RZ, 0x70 ;  /* 0x00000070ff057424 */ /* 0x000fe400078e00ff */
[----:B--2---:R2:W-:Y:S03]  /*0230*/  STS.64 [UR42], R10 ;  /* 0x0000000aff007988 */ /* 0x0045e60008000a2a */
[----:B-1----:R-:W-:-:S05]  /*0240*/  LOP3.LUT R0, R0, 0x10, R5, 0xd8, !PT ;  /* 0x0000001000007812 */ /* 0x002fca00078ed805 */
[----:B------:R2:W-:Y:S02]  /*0250*/  STS [UR42+0x8], R0 ;  /* 0x00000800ff007988 */ /* 0x0005e4000800082a */
.L_x_1:
[----:B------:R-:W-:Y:S05]  /*0260*/  BSYNC B0 ;  /* 0x0000000000007941 */ /* 0x000fea0003800000 */
.L_x_0:
[----:B------:R-:W-:Y:S04]  /*0270*/  BSSY B0, `(.L_x_2) ;  /* 0x000000a000007945 */ /* 0x000fe80003800000 */
[----:B------:R-:W-:Y:S05]  /*0280*/  @P2 BRA `(.L_x_3) ;  /* 0x0000000000202947 */ /* 0x000fea0003800000 */
[----:B--2---:R-:W1:Y:S01]  /*0290*/  LDS R0, [UR42+0x34] ;  /* 0x0000342aff007984 */ /* 0x004e620008000800 */
[----:B------:R-:W-:Y:S02]  /*02a0*/  IMAD.MOV.U32 R5, RZ, RZ, 0x3f000000 ;  /* 0x3f000000ff057424 */ /* 0x000fe400078e00ff */
[----:B------:R-:W-:Y:S01]  /*02b0*/  @!P2 IMAD.MOV.U32 R4, RZ, RZ, 0xff ;  /* 0x000000ffff04a424 */ /* 0x000fe200078e00ff */
[----:B------:R-:W2:Y:S02]  /*02c0*/  @!P2 LDS R7, [UR42+0x38] ;  /* 0x0000382aff07a984 */ /* 0x000ea40008000800 */
[----:B-1----:R-:W-:Y:S02]  /*02d0*/  LOP3.LUT R0, R0, 0xff000000, R5, 0xb8, !PT ;  /* 0xff00000000007812 */ /* 0x002fe400078eb805 */
[----:B--2---:R-:W-:-:S03]  /*02e0*/  @!P2 LOP3.LUT R4, R7, 0xff, R4, 0xb8, !PT ;  /* 0x000000ff0704a812 */ /* 0x004fc600078eb804 */
[----:B------:R1:W-:Y:S04]  /*02f0*/  STS [UR42+0x34], R0 ;  /* 0x00003400ff007988 */ /* 0x0003e8000800082a */
[----:B------:R1:W-:Y:S02]  /*0300*/  @!P2 STS [UR42+0x38], R4 ;  /* 0x00003804ff00a988 */ /* 0x0003e4000800082a */
.L_x_3:
[----:B------:R-:W-:Y:S05]  /*0310*/  BSYNC B0 ;  /* 0x0000000000007941 */ /* 0x000fea0003800000 */
.L_x_2:
[----:B------:R-:W-:Y:S04]  /*0320*/  BSSY B0, `(.L_x_4) ;  /* 0x000000e000007945 */ /* 0x000fe80003800000 */
[----:B------:R-:W-:Y:S05]  /*0330*/  @P2 BRA `(.L_x_5) ;  /* 0x0000000000302947 */ /* 0x000fea0003800000 */
[----:B-1----:R-:W1:Y:S01]  /*0340*/  LDS R4, [UR42+0x34] ;  /* 0x0000342aff047984 */ /* 0x002e620008000800 */
[----:B--2---:R-:W2:Y:S03]  /*0350*/  LDC.64 R10, c[0x0][0x238] ;  /* 0x00008e00ff0a7b82 */ /* 0x004ea60000000a00 */
[----:B------:R-:W3:Y:S01]  /*0360*/  LDS R0, [UR42+0x1c] ;  /* 0x00001c2aff007984 */ /* 0x000ee20008000800 */
[C---:B--2---:R-:W-:Y:S01]  /*0370*/  SHF.L.U64.HI R8, R10.reuse, 0x1, R11 ;  /* 0x000000010a087819 */ /* 0x044fe2000001020b */
[----:B------:R-:W-:-:S03]  /*0380*/  IMAD.SHL.U32 R5, R10, 0x2, RZ ;  /* 0x000000020a057824 */ /* 0x000fc600078e00ff */
[--C-:B------:R-:W-:Y:S02]  /*0390*/  SHF.R.U32.HI R7, RZ, 0x4, R8.reuse ;  /* 0x00000004ff077819 */ /* 0x100fe40000011608 */
[----:B------:R-:W-:-:S05]  /*03a0*/  SHF.R.U64 R5, R5, 0x4, R8 ;  /* 0x0000000405057819 */ /* 0x000fca0000001208 */
[----:B------:R4:W-:Y:S01]  /*03b0*/  STS [UR42+0xc], R5 ;  /* 0x00000c05ff007988 */ /* 0x0009e2000800082a */
[----:B-1----:R-:W-:Y:S02]  /*03c0*/  LOP3.LUT R4, R4, 0x7, RZ, 0xb8, !PT ;  /* 0x0000000704047812 */ /* 0x002fe400078eb8ff */
[----:B---3--:R-:W-:-:S03]  /*03d0*/  LOP3.LUT R0, R0, 0xf, R7, 0xb8, !PT ;  /* 0x0000000f00007812 */ /* 0x008fc600078eb807 */
[----:B------:R4:W-:Y:S04]  /*03e0*/  STS [UR42+0x34], R4 ;  /* 0x00003404ff007988 */ /* 0x0009e8000800082a */
[----:B------:R4:W-:Y:S02]  /*03f0*/  STS [UR42+0x1c], R0 ;  /* 0x00001c00ff007988 */ /* 0x0009e4000800082a */
.L_x_5:
[----:B------:R-:W-:Y:S05]  /*0400*/  BSYNC B0 ;  /* 0x0000000000007941 */ /* 0x000fea0003800000 */
.L_x_4:
[----:B------:R-:W-:Y:S04]  /*0410*/  BSSY B1, `(.L_x_6) ;  /* 0x000001a000017945 */ /* 0x000fe80003800000 */
[----:B------:R-:W-:Y:S04]  /*0420*/  BSSY B0, `(.L_x_7) ;  /* 0x0000015000007945 */ /* 0x000fe80003800000 */
[----:B------:R-:W-:Y:S05]  /*0430*/  @P2 BRA `(.L_x_8) ;  /* 0x0000000000202947 */ /* 0x000fea0003800000 */
[----:B-12-4-:R-:W1:Y:S02]  /*0440*/  LDS R0, [UR42+0x34] ;  /* 0x0000342aff007984 */ /* 0x016e640008000800 */
[----:B-1----:R-:W-:-:S05]  /*0450*/  LOP3.LUT R0, R0, 0x38, RZ, 0xb8, !PT ;  /* 0x0000003800007812 */ /* 0x002fca00078eb8ff */
[----:B------:R1:W-:Y:S01]  /*0460*/  STS [UR42+0x34], R0 ;  /* 0x00003400ff007988 */ /* 0x0003e2000800082a */
[----:B------:R-:W-:Y:S05]  /*0470*/  @P2 BRA `(.L_x_9) ;  /* 0x0000000000202947 */ /* 0x000fea0003800000 */
[----:B-1----:R-:W1:Y:S01]  /*0480*/  LDS R0, [UR42+0x8] ;  /* 0x0000082aff007984 */ /* 0x002e620008000800 */
[----:B------:R-:W-:-:S05]  /*0490*/  IMAD.MOV.U32 R5, RZ, RZ, 0x780 ;  /* 0x00000780ff057424 */ /* 0x000fca00078e00ff */
[----:B-1----:R-:W-:-:S05]  /*04a0*/  LOP3.LUT R0, R0, 0x500, R5, 0xd8, !PT ;  /* 0x0000050000007812 */ /* 0x002fca00078ed805 */
[----:B------:R3:W-:Y:S02]  /*04b0*/  STS [UR42+0x8], R0 ;  /* 0x00000800ff007988 */ /* 0x0007e4000800082a */
.L_x_8:
[----:B------:R-:W-:Y:S05]  /*04c0*/  @P2 BRA `(.L_x_10) ;  /* 0x0000000000282947 */ /* 0x000fea0003800000 */
[----:B-1234-:R-:W1:Y:S02]  /*04d0*/  LDS R0, [UR42+0x8] ;  /* 0x0000082aff007984 */ /* 0x01ee640008000800 */
[----:B-1----:R-:W-:-:S05]  /*04e0*/  LOP3.LUT R0, R0, 0x1800, RZ, 0xb8, !PT ;  /* 0x0000180000007812 */ /* 0x002fca00078eb8ff */
[----:B------:R2:W-:Y:S02]  /*04f0*/  STS [UR42+0x8], R0 ;  /* 0x00000800ff007988 */ /* 0x0005e4000800082a */
.L_x_9:
[----:B------:R-:W-:Y:S05]  /*0500*/  @P2 BREAK B0 ;  /* 0x0000000000002942 */ /* 0x000fea0003800000 */
[----:B------:R-:W-:Y:S05]  /*0510*/  @P2 BRA `(.L_x_11) ;  /* 0x0000000000242947 */ /* 0x000fea0003800000 */
[----:B------:R-:W3:Y:S01]  /*0520*/  LDS R5, [UR42+0x8] ;  /* 0x0000082aff057984 */ /* 0x000ee20008000800 */
[----:B-12---:R-:W-:-:S05]  /*0530*/  IMAD.MOV.U32 R0, RZ, RZ, 0x6000 ;  /* 0x00006000ff007424 */ /* 0x006fca00078e00ff */
[----:B---3--:R-:W-:-:S04]  /*0540*/  LOP3.LUT R0, R5, 0x6000, R0, 0xd8, !PT ;  /* 0x0000600005007812 */ /* 0x008fc800078ed800 */
[----:B------:R-:W-:-:S05]  /*0550*/  LOP3.LUT R0, R0, 0x400000, RZ, 0xb8, !PT ;  /* 0x0040000000007812 */ /* 0x000fca00078eb8ff */
[----:B------:R1:W-:Y:S02]  /*0560*/  STS [UR42+0x8], R0 ;  /* 0x00000800ff007988 */ /* 0x0003e4000800082a */
.L_x_10:
[----:B------:R-:W-:Y:S05]  /*0570*/  BSYNC B0 ;  /* 0x0000000000007941 */ /* 0x000fea0003800000 */
.L_x_7:
[----:B-1234-:R-:W1:Y:S02]  /*0580*/  @!P2 LDS R0, [UR42+0x8] ;  /* 0x0000082aff00a984 */ /* 0x01ee640008000800 */
[----:B-1----:R-:W-:-:S05]  /*0590*/  @!P2 LOP3.LUT R0, R0, 0x8000, RZ, 0xb8, !PT ;  /* 0x000080000000a812 */ /* 0x002fca00078eb8ff */
[----:B------:R3:W-:Y:S02]  /*05a0*/  @!P2 STS [UR42+0x8], R0 ;  /* 0x00000800ff00a988 */ /* 0x0007e4000800082a */
.L_x_11:
[----:B------:R-:W-:Y:S05]  /*05b0*/  BSYNC B1 ;  /* 0x0000000000017941 */ /* 0x000fea0003800000 */
.L_x_6:
[----:B------:R-:W-:Y:S05]  /*05c0*/  WARPSYNC.ALL ;  /* 0x0000000000007948 */ /* 0x000fea0003800000 */
[----:B------:R-:W-:Y:S05]  /*05d0*/  @P0 BRA `(.L_x_12) ;  /* 0x0000000000280947 */ /* 0x000fea0003800000 */
[----:B-123--:R-:W1:Y:S01]  /*05e0*/  S2R R0, SR_LANEID ;  /* 0x0000000000007919 */ /* 0x00ee620000000000 */
[----:B------:R-:W-:Y:S05]  /*05f0*/  WARPSYNC.ALL ;  /* 0x0000000000007948 */ /* 0x000fea0003800000 */
[----:B-1----:R-:W-:-:S05]  /*0600*/  IMAD.SHL.U32 R0, R0, 0x4, RZ ;  /* 0x0000000400007824 */ /* 0x002fca00078e00ff */
[----:B------:R-:W1:Y:S01]  /*0610*/  LDS R7, [R0+UR42] ;  /* 0x0000002a00077984 */ /* 0x000e620008000800 */
[----:B------:R-:W-:-:S05]  /*0620*/  IADD3 R4, P1, R0, UR6, RZ ;  /* 0x0000000600047c10 */ /* 0x000fca000ff3e0ff */
[----:B------:R-:W-:-:S05]  /*0630*/  IMAD.X R5, RZ, RZ, UR7, P1 ;  /* 0x00000007ff057e24 */ /* 0x000fca00088e06ff */
[----:B-1----:R4:W5:Y:S01]  /*0640*/  ATOMG.E.EXCH.STRONG.GPU PT, RZ, [R4], R7 ;  /* 0x0000000704ff73a8 */ /* 0x00296200041ee100 */
[----:B------:R-:W-:-:S04]  /*0650*/  DEPBAR {5,4,3,2,1,0} ;  /* 0x0000003f0000791a */ /* 0x000fc80000000000 */
[----:B------:R4:W-:Y:S01]  /*0660*/  UTMACCTL.IV [UR6] ;  /* 0x00000000060079b9 */ /* 0x0009e20008000000 */
[----:B------:R-:W-:Y:S01]  /*0670*/  NOP ;  /* 0x0000000000007918 */ /* 0x000fe20000000000 */
.L_x_12:
[----:B------:R-:W-:Y:S05]  /*0680*/  @P0 BRA `(.L_x_13) ;  /* 0x00000000000c0947 */ /* 0x000fea0003800000 */
[----:B------:R0:W-:Y:S01]  /*0690*/  UTMACMDFLUSH ;  /* 0x00000000000079b7 */ /* 0x0001e20000000000 */
[----:B------:R-:W-:Y:S05]  /*06a0*/  @P0 BRA `(.L_x_13) ;  /* 0x0000000000040947 */ /* 0x000fea0003800000 */
[----:B------:R-:W-:-:S04]  /*06b0*/  DEPBAR.LE SB0, 0x0 ;  /* 0x000080000000791a */ /* 0x000fc80000000000 */
.L_x_13:
[----:B------:R-:W-:Y:S05]  /*06c0*/  WARPSYNC.ALL ;  /* 0x0000000000007948 */ /* 0x000fea0003800000 */
[----:B-----5:R-:W-:Y:S06]  /*06d0*/  BAR.SYNC.DEFER_BLOCKING 0x0 ;  /* 0x0000000000007b1d */ /* 0x020fec0000010000 */
[----:B------:R-:W-:Y:S02]  /*06e0*/  BSSY B1, `(.L_x_14) ;  /* 0x000000b000017945 */ /* 0x000fe40003800000 */
[----:B------:R-:W-:Y:S06]  /*06f0*/  BAR.SYNC.DEFER_BLOCKING 0x0 ;  /* 0x0000000000007b1d */ /* 0x000fec0000010000 */
[----:B------:R1:W-:Y:S01]  /*0700*/  @!P0 STS [R12], RZ ;  /* 0x000000ff0c008388 */ /* 0x0003e20000000800 */
[----:B------:R-:W-:Y:S01]  /*0710*/  NOP ;  /* 0x0000000000007918 */ /* 0x000fe20000000000 */
[----:B------:R-:W-:Y:S05]  /*0720*/  @P2 BRA `(.L_x_15) ;  /* 0x0000000000182947 */ /* 0x000fea0003800000 */
[----:B-123--:R-:W1:Y:S01]  /*0730*/  LDS R0, [UR42+0x8] ;  /* 0x0000082aff007984 */ /* 0x00ee620008000800 */
[----:B------:R-:W2:Y:S01]  /*0740*/  LDC.64 R10, c[0x0][0x218] ;  /* 0x00008600ff0a7b82 */ /* 0x000ea20000000a00 */
[----:B----4-:R-:W-:Y:S02]  /*0750*/  IMAD.MOV.U32 R5, RZ, RZ, 0x70 ;  /* 0x00000070ff057424 */ /* 0x010fe400078e00ff */
[----:B--2---:R2:W-:Y:S03]  /*0760*/  STS.64 [UR42], R10 ;  /* 0x0000000aff007988 */ /* 0x0045e60008000a2a */
[----:B-1----:R-:W-:-:S05]  /*0770*/  LOP3.LUT R0, R0, 0x10, R5, 0xd8, !PT ;  /* 0x0000001000007812 */ /* 0x002fca00078ed805 */
[----:B------:R2:W-:Y:S02]  /*0780*/  STS [UR42+0x8], R0 ;  /* 0x00000800ff007988 */ /* 0x0005e4000800082a */
.L_x_15:
[----:B----4-:R-:W-:Y:S05]  /*0790*/  BSYNC B1 ;  /* 0x0000000000017941 */ /* 0x010fea0003800000 */
.L_x_14:
[----:B------:R-:W-:Y:S04]  /*07a0*/  BSSY B2, `(.L_x_16) ;  /* 0x000000f000027945 */ /* 0x000fe80003800000 */
[----:B------:R-:W-:Y:S04]  /*07b0*/  BSSY B1, `(.L_x_17) ;  /* 0x000000c000017945 */ /* 0x000fe80003800000 */
[----:B------:R-:W-:Y:S05]  /*07c0*/  @P2 BRA `(.L_x_18) ;  /* 0x0000000000282947 */ /* 0x000fea0003800000 */
[----:B-123--:R-:W1:Y:S01]  /*07d0*/  LDS R0, [UR42+0x34] ;  /* 0x0000342aff007984 */ /* 0x00ee620008000800 */
[----:B------:R-:W-:Y:S01]  /*07e0*/  IMAD.MOV.U32 R5, RZ, RZ, 0x3f000000 ;  /* 0x3f000000ff057424 */ /* 0x000fe200078e00ff */
[----:B------:R-:W-:Y:S05]  /*07f0*/  @P2 BREAK B1 ;  /* 0x0000000000012942 */ /* 0x000fea0003800000 */
[----:B-1----:R-:W-:-:S05]  /*0800*/  LOP3.LUT R0, R0, 0xff000000, R5, 0xb8, !PT ;  /* 0xff00000000007812 */ /* 0x002fca00078eb805 */
[----:B------:R1:W-:Y:S01]  /*0810*/  STS [UR42+0x34], R0 ;  /* 0x00003400ff007988 */ /* 0x0003e2000800082a */
[----:B------:R-:W-:Y:S05]  /*0820*/  @P2 BRA `(.L_x_19) ;  /* 0x0000000000182947 */ /* 0x000fea0003800000 */
[----:B------:R-:W2:Y:S01]  /*0830*/  LDS R5, [UR42+0x38] ;  /* 0x0000382aff057984 */ /* 0x000ea20008000800 */
[----:B-1----:R-:W-:-:S05]  /*0840*/  IMAD.MOV.U32 R0, RZ, RZ, 0x7f ;  /* 0x0000007fff007424 */ /* 0x002fca00078e00ff */
[----:B--2---:R-:W-:-:S05]  /*0850*/  LOP3.LUT R0, R5, 0xff, R0, 0xb8, !PT ;  /* 0x000000ff05007812 */ /* 0x004fca00078eb800 */
[----:B------:R4:W-:Y:S02]  /*0860*/  STS [UR42+0x38], R0 ;  /* 0x00003800ff007988 */ /* 0x0009e4000800082a */
.L_x_18:
[----:B------:R-:W-:Y:S05]  /*0870*/  BSYNC B1 ;  /* 0x0000000000017941 */ /* 0x000fea0003800000 */
.L_x_17:
[----:B------:R1:W-:Y:S02]  /*0880*/  @!P2 STS [UR42+0x20], R9 ;  /* 0x00002009ff00a988 */ /* 0x0003e4000800082a */
.L_x_19:
[----:B------:R-:W-:Y:S05]  /*0890*/  BSYNC B2 ;  /* 0x0000000000027941 */ /* 0x000fea0003800000 */
.L_x_16:
[----:B------:R-:W-:Y:S05]  /*08a0*/  WARPSYNC.ALL ;  /* 0x0000000000007948 */ /* 0x000fea0003800000 */
[----:B-1234-:R-:W1:Y:S01]  /*08b0*/  LDC R0, c[0x0][0x22c] ;  /* 0x00008b00ff007b82 */ /* 0x01ee620000000800 */
[----:B------:R-:W-:Y:S01]  /*08c0*/  BSSY B2, `(.L_x_20) ;  /* 0x0000010000027945 */ /* 0x000fe20003800000 */
[----:B-1----:R-:W-:-:S05]  /*08d0*/  VIADD R0, R0, 0xffffffff ;  /* 0xffffffff00007836 */ /* 0x002fca0000000000 */
[----:B------:R1:W-:Y:S01]  /*08e0*/  @!P2 STS [UR42+0x24], R0 ;  /* 0x00002400ff00a988 */ /* 0x0003e2000800082a */
[----:B------:R-:W-:Y:S05]  /*08f0*/  @P2 BRA `(.L_x_21) ;  /* 0x0000000000302947 */ /* 0x000fea0003800000 */
[----:B------:R-:W2:Y:S01]  /*0900*/  LDS R5, [UR42+0x34] ;  /* 0x0000342aff057984 */ /* 0x000ea20008000800 */
[----:B------:R-:W3:Y:S03]  /*0910*/  LDC.64 R10, c[0x0][0x240] ;  /* 0x00009000ff0a7b82 */ /* 0x000ee60000000a00 */
[----:B------:R-:W4:Y:S01]  /*0920*/  LDS R4, [UR42+0x1c] ;  /* 0x00001c2aff047984 */ /* 0x000f220008000800 */
[C---:B---3--:R-:W-:Y:S01]  /*0930*/  SHF.L.U64.HI R8, R10.reuse, 0x1, R11 ;  /* 0x000000010a087819 */ /* 0x048fe2000001020b */
[----:B------:R-:W-:-:S03]  /*0940*/  IMAD.SHL.U32 R7, R10, 0x2, RZ ;  /* 0x000000020a077824 */ /* 0x000fc600078e00ff */
[--C-:B------:R-:W-:Y:S02]  /*0950*/  SHF.R.U32.HI R9, RZ, 0x4, R8.reuse ;  /* 0x00000004ff097819 */ /* 0x100fe40000011608 */
[----:B------:R-:W-:-:S05]  /*0960*/  SHF.R.U64 R7, R7, 0x4, R8 ;  /* 0x0000000407077819 */ /* 0x000fca0000001208 */
[----:B------:R3:W-:Y:S01]  /*0970*/  STS [UR42+0xc], R7 ;  /* 0x00000c07ff007988 */ /* 0x0007e2000800082a */
[----:B--2---:R-:W-:Y:S02]  /*0980*/  LOP3.LUT R5, R5, 0x7, RZ, 0xb8, !PT ;  /* 0x0000000705057812 */ /* 0x004fe400078eb8ff */
[----:B----4-:R-:W-:-:S03]  /*0990*/  LOP3.LUT R4, R4, 0xf, R9, 0xb8, !PT ;  /* 0x0000000f04047812 */ /* 0x010fc600078eb809 */
[----:B------:R3:W-:Y:S04]  /*09a0*/  STS [UR42+0x34], R5 ;  /* 0x00003405ff007988 */ /* 0x0007e8000800082a */
[----:B------:R3:W-:Y:S02]  /*09b0*/  STS [UR42+0x1c], R4 ;  /* 0x00001c04ff007988 */ /* 0x0007e4000800082a */
.L_x_21:
[----:B------:R-:W-:Y:S05]  /*09c0*/  BSYNC B2 ;  /* 0x0000000000027941 */ /* 0x000fea0003800000 */
.L_x_20:
[----:B------:R-:W-:Y:S04]  /*09d0*/  BSSY B3, `(.L_x_22) ;  /* 0x000001a000037945 */ /* 0x000fe80003800000 */
[----:B------:R-:W-:Y:S04]  /*09e0*/  BSSY B2, `(.L_x_23) ;  /* 0x0000015000027945 */ /* 0x000fe80003800000 */
[----:B------:R-:W-:Y:S05]  /*09f0*/  @P2 BRA `(.L_x_24) ;  /* 0x0000000000202947 */ /* 0x000fea0003800000 */
[----:B---3--:R-:W2:Y:S02]  /*0a00*/  LDS R4, [UR42+0x34] ;  /* 0x0000342aff047984 */ /* 0x008ea40008000800 */
[----:B--2---:R-:W-:-:S05]  /*0a10*/  LOP3.LUT R4, R4, 0x38, RZ, 0xb8, !PT ;  /* 0x0000003804047812 */ /* 0x004fca00078eb8ff */
[----:B------:R2:W-:Y:S01]  /*0a20*/  STS [UR42+0x34], R4 ;  /* 0x00003404ff007988 */ /* 0x0005e2000800082a */
[----:B------:R-:W-:Y:S05]  /*0a30*/  @P2 BRA `(.L_x_25) ;  /* 0x0000000000202947 */ /* 0x000fea0003800000 */
[----:B--2---:R-:W2:Y:S01]  /*0a40*/  LDS R4, [UR42+0x8] ;  /* 0x0000082aff047984 */ /* 0x004ea20008000800 */
[----:B------:R-:W-:-:S05]  /*0a50*/  IMAD.MOV.U32 R5, RZ, RZ, 0x780 ;  /* 0x00000780ff057424 */ /* 0x000fca00078e00ff */
[----:B--2---:R-:W-:-:S05]  /*0a60*/  LOP3.LUT R4, R4, 0x500, R5, 0xd8, !PT ;  /* 0x0000050004047812 */ /* 0x004fca00078ed805 */
[----:B------:R2:W-:Y:S02]  /*0a70*/  STS [UR42+0x8], R4 ;  /* 0x00000804ff007988 */ /* 0x0005e4000800082a */
.L_x_24:
[----:B------:R-:W-:Y:S05]  /*0a80*/  @P2 BRA `(.L_x_26) ;  /* 0x0000000000282947 */ /* 0x000fea0003800000 */
[----:B--23--:R-:W2:Y:S02]  /*0a90*/  LDS R4, [UR42+0x8] ;  /* 0x0000082aff047984 */ /* 0x00cea40008000800 */
[----:B--2---:R-:W-:-:S05]  /*0aa0*/  LOP3.LUT R4, R4, 0x1800, RZ, 0xb8, !PT ;  /* 0x0000180004047812 */ /* 0x004fca00078eb8ff */
[----:B------:R3:W-:Y:S02]  /*0ab0*/  STS [UR42+0x8], R4 ;  /* 0x00000804ff007988 */ /* 0x0007e4000800082a */
.L_x_25:
[----:B------:R-:W-:Y:S05]  /*0ac0*/  @P2 BREAK B2 ;  /* 0x0000000000022942 */ /* 0x000fea0003800000 */
[----:B------:R-:W-:Y:S05]  /*0ad0*/  @P2 BRA `(.L_x_27) ;  /* 0x0000000000242947 */ /* 0x000fea0003800000 */
[----:B--23--:R-:W2:Y:S01]  /*0ae0*/  LDS R4, [UR42+0x8] ;  /* 0x0000082aff047984 */ /* 0x00cea20008000800 */
[----:B------:R-:W-:-:S05]  /*0af0*/  IMAD.MOV.U32 R5, RZ, RZ, 0x6000 ;  /* 0x00006000ff057424 */ /* 0x000fca00078e00ff */
[----:B--2---:R-:W-:-:S04]  /*0b00*/  LOP3.LUT R4, R4, 0x6000, R5, 0xd8, !PT ;  /* 0x0000600004047812 */ /* 0x004fc800078ed805 */
[----:B------:R-:W-:-:S05]  /*0b10*/  LOP3.LUT R4, R4, 0x400000, RZ, 0xb8, !PT ;  /* 0x0040000004047812 */ /* 0x000fca00078eb8ff */
[----:B------:R4:W-:Y:S02]  /*0b20*/  STS [UR42+0x8], R4 ;  /* 0x00000804ff007988 */ /* 0x0009e4000800082a */
.L_x_26:
[----:B------:R-:W-:Y:S05]  /*0b30*/  BSYNC B2 ;  /* 0x0000000000027941 */ /* 0x000fea0003800000 */
.L_x_23:
[----:B--234-:R-:W2:Y:S02]  /*0b40*/  @!P2 LDS R4, [UR42+0x8] ;  /* 0x0000082aff04a984 */ /* 0x01cea40008000800 */
[----:B--2---:R-:W-:-:S05]  /*0b50*/  @!P2 LOP3.LUT R4, R4, 0x8000, RZ, 0xb8, !PT ;  /* 0x000080000404a812 */ /* 0x004fca00078eb8ff */
[----:B------:R4:W-:Y:S02]  /*0b60*/  @!P2 STS [UR42+0x8], R4 ;  /* 0x00000804ff00a988 */ /* 0x0009e4000800082a */
.L_x_27:
[----:B------:R-:W-:Y:S05]  /*0b70*/  BSYNC B3 ;  /* 0x0000000000037941 */ /* 0x000fea0003800000 */
.L_x_22:
[----:B------:R-:W-:Y:S05]  /*0b80*/  WARPSYNC.ALL ;  /* 0x0000000000007948 */ /* 0x000fea0003800000 */
[----:B------:R-:W-:-:S04]  /*0b90*/  UIADD3 UR9, UR10, 0x80, URZ ;  /* 0x000000800a097890 */ /* 0x000fc8000fffe03f */
[----:B------:R-:W-:-:S04]  /*0ba0*/  UIADD3 UR8, UP0, UR9, UR12, URZ ;  /* 0x0000000c09087290 */ /* 0x000fc8000ff1e03f */
[----:B------:R-:W-:Y:S01]  /*0bb0*/  ULEA.HI.X.SX32 UR9, UR9, UR13, 0x1, UP0 ;  /* 0x0000000d09097291 */ /* 0x000fe200080f0e3f */
[----:B------:R-:W-:Y:S11]  /*0bc0*/  @P0 BRA `(.L_x_28) ;  /* 0x0000000000280947 */ /* 0x000ff60003800000 */
[----:B--234-:R-:W2:Y:S01]  /*0bd0*/  S2R R4, SR_LANEID ;  /* 0x0000000000047919 */ /* 0x01cea20000000000 */
[----:B------:R-:W-:Y:S05]  /*0be0*/  WARPSYNC.ALL ;  /* 0x0000000000007948 */ /* 0x000fea0003800000 */
[----:B--2---:R-:W-:-:S05]  /*0bf0*/  IMAD.SHL.U32 R8, R4, 0x4, RZ ;  /* 0x0000000404087824 */ /* 0x004fca00078e00ff */
[----:B------:R-:W2:Y:S01]  /*0c00*/  LDS R7, [R8+UR42] ;  /* 0x0000002a08077984 */ /* 0x000ea20008000800 */
[----:B------:R-:W-:-:S05]  /*0c10*/  IADD3 R4, P1, R8, UR8, RZ ;  /* 0x0000000808047c10 */ /* 0x000fca000ff3e0ff */
[----:B------:R-:W-:-:S05]  /*0c20*/  IMAD.X R5, RZ, RZ, UR9, P1 ;  /* 0x00000009ff057e24 */ /* 0x000fca00088e06ff */
[----:B--2---:R2:W5:Y:S01]  /*0c30*/  ATOMG.E.EXCH.STRONG.GPU PT, RZ, [R4], R7 ;  /* 0x0000000704ff73a8 */ /* 0x00456200041ee100 */
[----:B------:R-:W-:-:S04]  /*0c40*/  DEPBAR {5,4,3,2,1,0} ;  /* 0x0000003f0000791a */ /* 0x000fc80000000000 */
[----:B------:R2:W-:Y:S01]  /*0c50*/  UTMACCTL.IV [UR8] ;  /* 0x00000000080079b9 */ /* 0x0005e20008000000 */
[----:B------:R-:W-:Y:S01]  /*0c60*/  NOP ;  /* 0x0000000000007918 */ /* 0x000fe20000000000 */
.L_x_28:
[----:B------:R-:W-:Y:S05]  /*0c70*/  @P0 BRA `(.L_x_29) ;  /* 0x00000000000c0947 */ /* 0x000fea0003800000 */
[----:B------:R0:W-:Y:S01]  /*0c80*/  UTMACMDFLUSH ;  /* 0x00000000000079b7 */ /* 0x0001e20000000000 */
[----:B------:R-:W-:Y:S05]  /*0c90*/  @P0 BRA `(.L_x_29) ;  /* 0x0000000000040947 */ /* 0x000fea0003800000 */
[----:B------:R-:W-:-:S04]  /*0ca0*/  DEPBAR.LE SB0, 0x0 ;  /* 0x000080000000791a */ /* 0x000fc80000000000 */
.L_x_29:
[----:B------:R-:W-:Y:S05]  /*0cb0*/  WARPSYNC.ALL ;  /* 0x0000000000007948 */ /* 0x000fea0003800000 */
[----:B-----5:R-:W-:Y:S06]  /*0cc0*/  BAR.SYNC.DEFER_BLOCKING 0x0 ;  /* 0x0000000000007b1d */ /* 0x020fec0000010000 */
[----:B------:R-:W-:Y:S02]  /*0cd0*/  BSSY B3, `(.L_x_30) ;  /* 0x000000b000037945 */ /* 0x000fe40003800000 */
[----:B------:R-:W-:Y:S06]  /*0ce0*/  BAR.SYNC.DEFER_BLOCKING 0x0 ;  /* 0x0000000000007b1d */ /* 0x000fec0000010000 */
[----:B------:R1:W-:Y:S01]  /*0cf0*/  @!P0 STS [R12], RZ ;  /* 0x000000ff0c008388 */ /* 0x0003e20000000800 */
[----:B------:R-:W-:Y:S01]  /*0d00*/  NOP ;  /* 0x0000000000007918 */ /* 0x000fe20000000000 */
[----:B------:R-:W-:Y:S05]  /*0d10*/  @P2 BRA `(.L_x_31) ;  /* 0x0000000000182947 */ /* 0x000fea0003800000 */
[----:B--234-:R-:W2:Y:S01]  /*0d20*/  LDS R4, [UR42+0x8] ;  /* 0x0000082aff047984 */ /* 0x01cea20008000800 */
[----:B------:R-:W3:Y:S01]  /*0d30*/  LDC.64 R8, c[0x0][0x220] ;  /* 0x00008800ff087b82 */ /* 0x000ee20000000a00 */
[----:B------:R-:W-:Y:S02]  /*0d40*/  IMAD.MOV.U32 R5, RZ, RZ, 0x70 ;  /* 0x00000070ff057424 */ /* 0x000fe400078e00ff */
[----:B---3--:R3:W-:Y:S03]  /*0d50*/  STS.64 [UR42], R8 ;  /* 0x00000008ff007988 */ /* 0x0087e60008000a2a */
[----:B--2---:R-:W-:-:S05]  /*0d60*/  LOP3.LUT R4, R4, 0x10, R5, 0xd8, !PT ;  /* 0x0000001004047812 */ /* 0x004fca00078ed805 */
[----:B------:R3:W-:Y:S02]  /*0d70*/  STS [UR42+0x8], R4 ;  /* 0x00000804ff007988 */ /* 0x0007e4000800082a */
.L_x_31:
[----:B--2---:R-:W-:Y:S05]  /*0d80*/  BSYNC B3 ;  /* 0x0000000000037941 */ /* 0x004fea0003800000 */
.L_x_30:
[----:B------:R-:W-:Y:S04]  /*0d90*/  BSSY B4, `(.L_x_32) ;  /* 0x0000011000047945 */ /* 0x000fe80003800000 */
[----:B------:R-:W-:Y:S04]  /*0da0*/  BSSY B3, `(.L_x_33) ;  /* 0x000000e000037945 */ /* 0x000fe80003800000 */
[----:B------:R-:W-:Y:S05]  /*0db0*/  @P2 BRA `(.L_x_34) ;  /* 0x0000000000242947 */ /* 0x000fea0003800000 */
[----:B---34-:R-:W2:Y:S01]  /*0dc0*/  LDS R4, [UR42+0x34] ;  /* 0x0000342aff047984 */ /* 0x018ea20008000800 */
[----:B------:R-:W-:-:S05]  /*0dd0*/  IMAD.MOV.U32 R5, RZ, RZ, 0x3f000000 ;  /* 0x3f000000ff057424 */ /* 0x000fca00078e00ff */
[----:B--2---:R-:W-:-:S05]  /*0de0*/  LOP3.LUT R4, R4, 0xff000000, R5, 0xb8, !PT ;  /* 0xff00000004047812 */ /* 0x004fca00078eb805 */
[----:B------:R2:W-:Y:S01]  /*0df0*/  STS [UR42+0x34], R4 ;  /* 0x00003404ff007988 */ /* 0x0005e2000800082a */
[----:B------:R-:W-:Y:S05]  /*0e00*/  @P2 BRA `(.L_x_35) ;  /* 0x00000000001c2947 */ /* 0x000fea0003800000 */
[----:B--2---:R-:W2:Y:S01]  /*0e10*/  LDS R4, [UR42+0x38] ;  /* 0x0000382aff047984 */ /* 0x004ea20008000800 */
[----:B------:R-:W-:-:S05]  /*0e20*/  IMAD.MOV.U32 R5, RZ, RZ, 0xff ;  /* 0x000000ffff057424 */ /* 0x000fca00078e00ff */
[----:B--2---:R-:W-:-:S05]  /*0e30*/  LOP3.LUT R4, R4, 0xff, R5, 0xb8, !PT ;  /* 0x000000ff04047812 */ /* 0x004fca00078eb805 */
[----:B------:R2:W-:Y:S02]  /*0e40*/  STS [UR42+0x38], R4 ;  /* 0x00003804ff007988 */ /* 0x0005e4000800082a */
.L_x_34:
[----:B------:R-:W-:Y:S05]  /*0e50*/  @P2 BREAK B3 ;  /* 0x0000000000032942 */ /* 0x000fea0003800000 */
[----:B------:R-:W-:Y:S05]  /*0e60*/  @P2 BRA `(.L_x_36) ;  /* 0x00000000000c2947 */ /* 0x000fea0003800000 */
[----:B------:R1:W-:Y:S02]  /*0e70*/  STS [UR42+0x20], R0 ;  /* 0x00002000ff007988 */ /* 0x0003e4000800082a */
.L_x_35:
[----:B------:R-:W-:Y:S05]  /*0e80*/  BSYNC B3 ;  /* 0x0000000000037941 */ /* 0x000fea0003800000 */
.L_x_33:
[----:B------:R1:W-:Y:S02]  /*0e90*/  @!P2 STS [UR42+0x24], R6 ;  /* 0x00002406ff00a988 */ /* 0x0003e4000800082a */
.L_x_36:
[----:B------:R-:W-:Y:S05]  /*0ea0*/  BSYNC B4 ;  /* 0x0000000000047941 */ /* 0x000fea0003800000 */
.L_x_32:
[----:B------:R-:W-:Y:S05]  /*0eb0*/  WARPSYNC.ALL ;  /* 0x0000000000007948 */ /* 0x000fea0003800000 */
[----:B------:R-:W-:Y:S04]  /*0ec0*/  BSSY B4, `(.L_x_37) ;  /* 0x000000e000047945 */ /* 0x000fe80003800000 */
[----:B------:R-:W-:Y:S05]  /*0ed0*/  @P2 BRA `(.L_x_38) ;  /* 0x0000000000302947 */ /* 0x000fea0003800000 */
[----:B--234-:R-:W2:Y:S01]  /*0ee0*/  LDS R4, [UR42+0x34] ;  /* 0x0000342aff047984 */ /* 0x01cea20008000800 */
[----:B------:R-:W3:Y:S03]  /*0ef0*/  LDC.64 R8, c[0x0][0x248] ;  /* 0x00009200ff087b82 */ /* 0x000ee60000000a00 */
[----:B-1----:R-:W1:Y:S01]  /*0f00*/  LDS R0, [UR42+0x1c] ;  /* 0x00001c2aff007984 */ /* 0x002e620008000800 */
[C---:B---3--:R-:W-:Y:S01]  /*0f10*/  SHF.L.U64.HI R6, R8.reuse, 0x1, R9 ;  /* 0x0000000108067819 */ /* 0x048fe20000010209 */
[----:B------:R-:W-:-:S03]  /*0f20*/  IMAD.SHL.U32 R5, R8, 0x2, RZ ;  /* 0x0000000208057824 */ /* 0x000fc600078e00ff */
[--C-:B------:R-:W-:Y:S02]  /*0f30*/  SHF.R.U32.HI R7, RZ, 0x4, R6.reuse ;  /* 0x00000004ff077819 */ /* 0x100fe40000011606 */
[----:B------:R-:W-:-:S05]  /*0f40*/  SHF.R.U64 R5, R5, 0x4, R6 ;  /* 0x0000000405057819 */ /* 0x000fca0000001206 */
[----:B------:R3:W-:Y:S01]  /*0f50*/  STS [UR42+0xc], R5 ;  /* 0x00000c05ff007988 */ /* 0x0007e2000800082a */
[----:B--2---:R-:W-:Y:S02]  /*0f60*/  LOP3.LUT R4, R4, 0x7, RZ, 0xb8, !PT ;  /* 0x0000000704047812 */ /* 0x004fe400078eb8ff */
[----:B-1----:R-:W-:-:S03]  /*0f70*/  LOP3.LUT R0, R0, 0xf, R7, 0xb8, !PT ;  /* 0x0000000f00007812 */ /* 0x002fc600078eb807 */
[----:B------:R3:W-:Y:S04]  /*0f80*/  STS [UR42+0x34], R4 ;  /* 0x00003404ff007988 */ /* 0x0007e8000800082a */
[----:B------:R3:W-:Y:S02]  /*0f90*/  STS [UR42+0x1c], R0 ;  /* 0x00001c00ff007988 */ /* 0x0007e4000800082a */
.L_x_38:
[----:B------:R-:W-:Y:S05]  /*0fa0*/  BSYNC B4 ;  /* 0x0000000000047941 */ /* 0x000fea0003800000 */
.L_x_37:
[----:B------:R-:W-:Y:S04]  /*0fb0*/  BSSY B4, `(.L_x_39) ;  /* 0x000001a000047945 */ /* 0x000fe80003800000 */
[----:B------:R-:W-:Y:S04]  /*0fc0*/  BSSY B5, `(.L_x_40) ;  /* 0x0000015000057945 */ /* 0x000fe80003800000 */
[----:B------:R-:W-:Y:S05]  /*0fd0*/  @P2 BRA `(.L_x_41) ;  /* 0x0000000000202947 */ /* 0x000fea0003800000 */
[----:B-1-3--:R-:W1:Y:S02]  /*0fe0*/  LDS R0, [UR42+0x34] ;  /* 0x0000342aff007984 */ /* 0x00ae640008000800 */
[----:B-1----:R-:W-:-:S05]  /*0ff0*/  LOP3.LUT R0, R0, 0x38, RZ, 0xb8, !PT ;  /* 0x0000003800007812 */ /* 0x002fca00078eb8ff */
[----:B------:R1:W-:Y:S01]  /*1000*/  STS [UR42+0x34], R0 ;  /* 0x00003400ff007988 */ /* 0x0003e2000800082a */
[----:B------:R-:W-:Y:S05]  /*1010*/  @P2 BRA `(.L_x_42) ;  /* 0x0000000000202947 */ /* 0x000fea0003800000 */
[----:B-1----:R-:W1:Y:S01]  /*1020*/  LDS R0, [UR42+0x8] ;  /* 0x0000082aff007984 */ /* 0x002e620008000800 */
[----:B------:R-:W-:-:S05]  /*1030*/  IMAD.MOV.U32 R5, RZ, RZ, 0x780 ;  /* 0x00000780ff057424 */ /* 0x000fca00078e00ff */
[----:B-1----:R-:W-:-:S05]  /*1040*/  LOP3.LUT R0, R0, 0x500, R5, 0xd8, !PT ;  /* 0x0000050000007812 */ /* 0x002fca00078ed805 */
[----:B------:R1:W-:Y:S02]  /*1050*/  STS [UR42+0x8], R0 ;  /* 0x00000800ff007988 */ /* 0x0003e4000800082a */
.L_x_41:
[----:B------:R-:W-:Y:S05]  /*1060*/  @P2 BRA `(.L_x_43) ;  /* 0x0000000000282947 */ /* 0x000fea0003800000 */
[----:B-1-3--:R-:W1:Y:S02]  /*1070*/  LDS R0, [UR42+0x8] ;  /* 0x0000082aff007984 */ /* 0x00ae640008000800 */
[----:B-1----:R-:W-:-:S05]  /*1080*/  LOP3.LUT R0, R0, 0x1800, RZ, 0xb8, !PT ;  /* 0x0000180000007812 */ /* 0x002fca00078eb8ff */
[----:B------:R3:W-:Y:S02]  /*1090*/  STS [UR42+0x8], R0 ;  /* 0x00000800ff007988 */ /* 0x0007e4000800082a */
.L_x_42:
[----:B------:R-:W-:Y:S05]  /*10a0*/  @P2 BREAK B5 ;  /* 0x0000000000052942 */ /* 0x000fea0003800000 */
[----:B------:R-:W-:Y:S05]  /*10b0*/  @P2 BRA `(.L_x_44) ;  /* 0x0000000000242947 */ /* 0x000fea0003800000 */
[----:B-1-3--:R-:W1:Y:S01]  /*10c0*/  LDS R0, [UR42+0x8] ;  /* 0x0000082aff007984 */ /* 0x00ae620008000800 */
[----:B------:R-:W-:-:S05]  /*10d0*/  IMAD.MOV.U32 R5, RZ, RZ, 0x6000 ;  /* 0x00006000ff057424 */ /* 0x000fca00078e00ff */
[----:B-1----:R-:W-:-:S04]  /*10e0*/  LOP3.LUT R0, R0, 0x6000, R5, 0xd8, !PT ;  /* 0x0000600000007812 */ /* 0x002fc800078ed805 */
[----:B------:R-:W-:-:S05]  /*10f0*/  LOP3.LUT R0, R0, 0x400000, RZ, 0xb8, !PT ;  /* 0x0040000000007812 */ /* 0x000fca00078eb8ff */
[----:B------:R1:W-:Y:S02]  /*1100*/  STS [UR42+0x8], R0 ;  /* 0x00000800ff007988 */ /* 0x0003e4000800082a */
.L_x_43:
[----:B------:R-:W-:Y:S05]  /*1110*/  BSYNC B5 ;  /* 0x0000000000057941 */ /* 0x000fea0003800000 */
.L_x_40:
[----:B-1-3--:R-:W1:Y:S02]  /*1120*/  @!P2 LDS R0, [UR42+0x8] ;  /* 0x0000082aff00a984 */ /* 0x00ae640008000800 */
[----:B-1----:R-:W-:-:S05]  /*1130*/  @!P2 LOP3.LUT R0, R0, 0x8000, RZ, 0xb8, !PT ;  /* 0x000080000000a812 */ /* 0x002fca00078eb8ff */
[----:B------:R1:W-:Y:S02]  /*1140*/  @!P2 STS [UR42+0x8], R0 ;  /* 0x00000800ff00a988 */ /* 0x0003e4000800082a */
.L_x_44:
[----:B------:R-:W-:Y:S05]  /*1150*/  BSYNC B4 ;  /* 0x0000000000047941 */ /* 0x000fea0003800000 */
.L_x_39:
[----:B------:R-:W-:Y:S05]  /*1160*/  WARPSYNC.ALL ;  /* 0x0000000000007948 */ /* 0x000fea0003800000 */
[----:B------:R1:W-:Y:S01]  /*1170*/  STL [R1], RZ ;  /* 0x000000ff01007387 */ /* 0x0003e20000100800 */
[----:B------:R-:W-:Y:S01]  /*1180*/  UIADD3 UR11, UR10, 0x100, URZ ;  /* 0x000001000a0b7890 */ /* 0x000fe2000fffe03f */
[----:B------:R-:W-:Y:S02]  /*1190*/  ISETP.GE.AND P1, PT, R13, 0x1, PT ;  /* 0x000000010d00780c */ /* 0x000fe40003f26270 */
[----:B------:R-:W-:Y:S01]  /*11a0*/  CS2R R152, SRZ ;  /* 0x0000000000987805 */ /* 0x000fe2000001ff00 */
[----:B------:R1:W-:Y:S01]  /*11b0*/  STL [R1+0x4], RZ ;  /* 0x000004ff01007387 */ /* 0x0003e20000100800 */
[----:B------:R-:W-:Y:S01]  /*11c0*/  UIADD3 UR10, UP0, UR11, UR12, URZ ;  /* 0x0000000c0b0a7290 */ /* 0x000fe2000ff1e03f */
[----:B------:R-:W-:-:S02]  /*11d0*/  CS2R R154, SRZ ;  /* 0x00000000009a7805 */ /* 0x000fc4000001ff00 */
[----:B------:R-:W-:Y:S01]  /*11e0*/  CS2R R156, SRZ ;  /* 0x00000000009c7805 */ /* 0x000fe2000001ff00 */
[----:B------:R1:W-:Y:S01]  /*11f0*/  STL [R1+0x8], RZ ;  /* 0x000008ff01007387 */ /* 0x0003e20000100800 */
[----:B------:R-:W-:Y:S01]  /*1200*/  ULEA.HI.X.SX32 UR11, UR11, UR13, 0x1, UP0 ;  /* 0x0000000d0b0b7291 */ /* 0x000fe200080f0e3f */
[----:B------:R-:W-:Y:S02]  /*1210*/  CS2R R158, SRZ ;  /* 0x00000000009e7805 */ /* 0x000fe4000001ff00 */
[----:B------:R-:W-:Y:S01]  /*1220*/  CS2R R160, SRZ ;  /* 0x0000000000a07805 */ /* 0x000fe2000001ff00 */
[----:B------:R1:W-:Y:S01]  /*1230*/  STL [R1+0xc], RZ ;  /* 0x00000cff01007387 */ /* 0x0003e20000100800 */
[----:B------:R-:W-:Y:S02]  /*1240*/  CS2R R162, SRZ ;  /* 0x0000000000a27805 */ /* 0x000fe4000001ff00 */
[----:B------:R-:W-:Y:S02]  /*1250*/  CS2R R164, SRZ ;  /* 0x0000000000a47805 */ /* 0x000fe4000001ff00 */
[----:B------:R-:W-:Y:S01]  /*1260*/  CS2R R166, SRZ ;  /* 0x0000000000a67805 */ /* 0x000fe2000001ff00 */
[----:B------:R1:W-:Y:S01]  /*1270*/  STL [R1+0x10], RZ ;  /* 0x000010ff01007387 */ /* 0x0003e20000100800 */
[----:B------:R-:W-:-:S02]  /*1280*/  CS2R R168, SRZ ;  /* 0x0000000000a87805 */ /* 0x000fc4000001ff00 */
        /* <DEDUP_REMOVED lines=98> */
[----:B------:R1:W-:Y:S04]  /*18b0*/  STL [R1+0x74], RZ ;  /* 0x000074ff01007387 */ /* 0x0003e80000100800 */
        /* <DEDUP_REMOVED lines=33> */
[----:B------:R1:W-:Y:S01]  /*1ad0*/  STL [R1+0xfc], RZ ;  /* 0x0000fcff01007387 */ /* 0x0003e20000100800 */
[----:B------:R-:W-:Y:S05]  /*1ae0*/  @P0 BRA `(.L_x_45) ;  /* 0x0000000000280947 */ /* 0x000fea0003800000 */
[----:B-1-3--:R-:W1:Y:S01]  /*1af0*/  S2R R0, SR_LANEID ;  /* 0x0000000000007919 */ /* 0x00ae620000000000 */
[----:B------:R-:W-:Y:S05]  /*1b00*/  WARPSYNC.ALL ;  /* 0x0000000000007948 */ /* 0x000fea0003800000 */
[----:B-1----:R-:W-:-:S05]  /*1b10*/  IMAD.SHL.U32 R0, R0, 0x4, RZ ;  /* 0x0000000400007824 */ /* 0x002fca00078e00ff */
[----:B------:R-:W1:Y:S01]  /*1b20*/  LDS R7, [R0+UR42] ;  /* 0x0000002a00077984 */ /* 0x000e620008000800 */
[----:B--2-4-:R-:W-:-:S05]  /*1b30*/  IADD3 R4, P3, R0, UR10, RZ ;  /* 0x0000000a00047c10 */ /* 0x014fca000ff7e0ff */
[----:B------:R-:W-:-:S05]  /*1b40*/  IMAD.X R5, RZ, RZ, UR11, P3 ;  /* 0x0000000bff057e24 */ /* 0x000fca00098e06ff */
[----:B-1----:R1:W5:Y:S01]  /*1b50*/  ATOMG.E.EXCH.STRONG.GPU PT, RZ, [R4], R7 ;  /* 0x0000000704ff73a8 */ /* 0x00236200041ee100 */
[----:B------:R-:W-:-:S04]  /*1b60*/  DEPBAR {5,4,3,2,1,0} ;  /* 0x0000003f0000791a */ /* 0x000fc80000000000 */
[----:B------:R1:W-:Y:S01]  /*1b70*/  UTMACCTL.IV [UR10] ;  /* 0x000000000a0079b9 */ /* 0x0003e20008000000 */
[----:B------:R-:W-:Y:S01]  /*1b80*/  NOP ;  /* 0x0000000000007918 */ /* 0x000fe20000000000 */
.L_x_45:
[----:B------:R-:W-:Y:S05]  /*1b90*/  @P0 BRA `(.L_x_46) ;  /* 0x00000000000c0947 */ /* 0x000fea0003800000 */
[----:B------:R0:W-:Y:S01]  /*1ba0*/  UTMACMDFLUSH ;  /* 0x00000000000079b7 */ /* 0x0001e20000000000 */
[----:B------:R-:W-:Y:S05]  /*1bb0*/  @P0 BRA `(.L_x_46) ;  /* 0x0000000000040947 */ /* 0x000fea0003800000 */
[----:B------:R-:W-:-:S04]  /*1bc0*/  DEPBAR.LE SB0, 0x0 ;  /* 0x000080000000791a */ /* 0x000fc80000000000 */
.L_x_46:
[----:B------:R-:W-:Y:S05]  /*1bd0*/  WARPSYNC.ALL ;  /* 0x0000000000007948 */ /* 0x000fea0003800000 */
[----:B-----5:R-:W-:Y:S01]  /*1be0*/  BAR.SYNC.DEFER_BLOCKING 0x0 ;  /* 0x0000000000007b1d */ /* 0x020fe20000010000 */
[----:B------:R-:W-:Y:S01]  /*1bf0*/  USHF.L.U32 UR15, UR4, 0x7, URZ ;  /* 0x00000007040f7899 */ /* 0x000fe2000800063f */
[----:B------:R-:W-:Y:S01]  /*1c00*/  CS2R R62, SRZ ;  /* 0x00000000003e7805 */ /* 0x000fe2000001ff00 */
[----:B------:R-:W-:Y:S01]  /*1c10*/  USHF.L.U32 UR19, UR5, 0x8, URZ ;  /* 0x0000000805137899 */ /* 0x000fe2000800063f */
[----:B------:R-:W-:Y:S02]  /*1c20*/  CS2R R64, SRZ ;  /* 0x0000000000407805 */ /* 0x000fe4000001ff00 */
[----:B------:R-:W-:Y:S01]  /*1c30*/  CS2R R66, SRZ ;  /* 0x0000000000427805 */ /* 0x000fe2000001ff00 */
[----:B------:R-:W-:Y:S01]  /*1c40*/  VOTEU.ALL UP0, P2 ;  /* 0x00000000003f7886 */ /* 0x000fe20001000000 */
[----:B------:R-:W-:Y:S01]  /*1c50*/  UMOV UR12, 0x1 ;  /* 0x00000001000c7882 */ /* 0x000fe20000000000 */
[----:B------:R-:W-:Y:S01]  /*1c60*/  VOTEU.ALL UP1, P2 ;  /* 0x00000000003f7886 */ /* 0x000fe20001020000 */
[----:B------:R-:W-:Y:S01]  /*1c70*/  VOTEU.ALL UP2, P2 ;  /* 0x00000000003f7886 */ /* 0x000fe20001040000 */
[----:B------:R-:W-:Y:S01]  /*1c80*/  CS2R R68, SRZ ;  /* 0x0000000000447805 */ /* 0x000fe2000001ff00 */
[----:B------:R-:W-:-:S04]  /*1c90*/  @!UP0 UIADD3 UR16, -UR12, 0x100000, URZ ;  /* 0x001000000c108890 */ /* 0x000fc8000fffe13f */
[----:B------:R-:W-:Y:S02]  /*1ca0*/  @!UP0 USHF.L.U32 UR17, UR16, 0xb, URZ ;  /* 0x0000000b10118899 */ /* 0x000fe4000800063f */
[----:B------:R-:W-:Y:S01]  /*1cb0*/  @!UP0 USHF.L.U32 UR16, UR16, 0x1, URZ ;  /* 0x0000000110108899 */ /* 0x000fe2000800063f */
        /* <DEDUP_REMOVED lines=9> */
[----:B------:R-:W-:Y:S01]  /*1d50*/  VOTEU.ALL UP0, P2 ;  /* 0x00000000003f7886 */ /* 0x000fe20001000000 */
[----:B------:R-:W-:Y:S02]  /*1d60*/  CS2R R76, SRZ ;  /* 0x00000000004c7805 */ /* 0x000fe4000001ff00 */
[----:B------:R-:W-:Y:S02]  /*1d70*/  CS2R R78, SRZ ;  /* 0x00000000004e7805 */ /* 0x000fe4000001ff00 */
[----:B------:R-:W-:Y:S02]  /*1d80*/  CS2R R80, SRZ ;  /* 0x0000000000507805 */ /* 0x000fe4000001ff00 */
[----:B------:R-:W-:-:S02]  /*1d90*/  CS2R R82, SRZ ;  /* 0x0000000000527805 */ /* 0x000fc4000001ff00 */
[----:B------:R-:W-:Y:S02]  /*1da0*/  CS2R R84, SRZ ;  /* 0x0000000000547805 */ /* 0x000fe4000001ff00 */
[----:B------:R-:W-:Y:S01]  /*1db0*/  CS2R R86, SRZ ;  /* 0x0000000000567805 */ /* 0x000fe2000001ff00 */
[----:B------:R-:W2:Y:S02]  /*1dc0*/  FENCE.VIEW.ASYNC.S ;  /* 0x00000000000073c6 */ /* 0x000ea40000000000 */
[----:B--2---:R2:W3:Y:S02]  /*1dd0*/  @!UP0 SYNCS.EXCH.64 URZ, [UR42+0x24000], UR16 ;  /* 0x024000102a3f85b2 */ /* 0x0044e40008000100 */
[----:B---3--:R-:W-:Y:S06]  /*1de0*/  BAR.SYNC.DEFER_BLOCKING 0x0 ;  /* 0x0000000000007b1d */ /* 0x008fec0000010000 */
[----:B------:R2:W3:Y:S02]  /*1df0*/  @!UP1 SYNCS.EXCH.64 URZ, [UR42+0x24008], UR20 ;  /* 0x024008142a3f95b2 */ /* 0x0004e40008000100 */
[----:B---3--:R-:W-:Y:S06]  /*1e00*/  BAR.SYNC.DEFER_BLOCKING 0x0 ;  /* 0x0000000000007b1d */ /* 0x008fec0000010000 */
[----:B------:R2:W3:Y:S01]  /*1e10*/  @!UP2 SYNCS.EXCH.64 URZ, [UR42+0x24010], UR12 ;  /* 0x0240100c2a3fa5b2 */ /* 0x0004e20008000100 */
[----:B------:R-:W-:Y:S05]  /*1e20*/  @!P1 BRA `(.L_x_47) ;  /* 0x0000001800789947 */ /* 0x000fea0003800000 */
[----:B------:R1:W-:Y:S01]  /*1e30*/  STL [R1], RZ ;  /* 0x000000ff01007387 */ /* 0x0003e20000100800 */
[----:B------:R-:W-:Y:S02]  /*1e40*/  CS2R R152, SRZ ;  /* 0x0000000000987805 */ /* 0x000fe4000001ff00 */
        /* <DEDUP_REMOVED lines=127> */
[----:B------:R-:W-:Y:S01]  /*2640*/  UMOV UR40, URZ ;  /* 0x0000003f00287c82 */ /* 0x000fe20008000000 */
[----:B------:R-:W-:-:S02]  /*2650*/  UMOV UR18, URZ ;  /* 0x0000003f00127c82 */ /* 0x000fc40008000000 */
        /* <DEDUP_REMOVED lines=30> */
[----:B------:R1:W-:Y:S02]  /*2840*/  STL [R1+0xfc], RZ ;  /* 0x0000fcff01007387 */ /* 0x0003e40000100800 */
.L_x_49:
[----:B---3--:R-:W-:Y:S01]  /*2850*/  BAR.SYNC.DEFER_BLOCKING 0x0 ;  /* 0x0000000000007b1d */ /* 0x008fe20000010000 */
[----:B------:R-:W-:Y:S01]  /*2860*/  ULEA UR24, UR40, UR42, 0x3 ;  /* 0x0000002a28187291 */ /* 0x000fe2000f8e183f */
[----:B-1----:R-:W-:Y:S01]  /*2870*/  @!P2 IMAD.MOV.U32 R0, RZ, RZ, 0xc000 ;  /* 0x0000c000ff00a424 */ /* 0x002fe200078e00ff */
[----:B------:R-:W-:Y:S01]  /*2880*/  ELECT P0, URZ, PT ;  /* 0x00000000003f782f */ /* 0x000fe20003800000 */
[----:B--2---:R-:W-:-:S03]  /*2890*/  ULEA UR16, UR40, UR42, 0xf ;  /* 0x0000002a28107291 */ /* 0x004fc6000f8e783f */
[----:B------:R-:W-:Y:S02]  /*28a0*/  ISETP.LT.U32.AND P0, PT, R2, 0x20, P0 ;  /* 0x000000200200780c */ /* 0x000fe40000701070 */
[----:B------:R-:W-:Y:S01]  /*28b0*/  ELECT P1, URZ, PT ;  /* 0x00000000003f782f */ /* 0x000fe20003820000 */
[----:B------:R-:W-:-:S03]  /*28c0*/  ULEA UR12, UR40, UR42, 0xe ;  /* 0x0000002a280c7291 */ /* 0x000fc6000f8e703f */
[----:B------:R-:W-:Y:S01]  /*28d0*/  ISETP.LT.U32.AND P1, PT, R2, 0x20, P1 ;  /* 0x000000200200780c */ /* 0x000fe20000f21070 */
[----:B------:R-:W-:Y:S01]  /*28e0*/  UMOV UR14, UR18 ;  /* 0x00000012000e7c82 */ /* 0x000fe20008000000 */
[----:B------:R-:W-:-:S05]  /*28f0*/  UIADD3 UR12, UR12, 0x18000, URZ ;  /* 0x000180000c0c7890 */ /* 0x000fca000fffe03f */
[----:B------:R-:W-:Y:S01]  /*2900*/  VOTEU.ANY UP0, P0 ;  /* 0x00000000003f7886 */ /* 0x000fe20000000100 */
[----:B------:R-:W-:Y:S01]  /*2910*/  VOTEU.ANY UP2, P0 ;  /* 0x00000000003f7886 */ /* 0x000fe20000040100 */
[----:B------:R1:W-:Y:S01]  /*2920*/  @!P2 SYNCS.ARRIVE.TRANS64 RZ, [UR24+0x24000], R0 ;  /* 0x02400000ffffa9a7 */ /* 0x0003e20008000018 */
[----:B------:R2:W-:Y:S06]  /*2930*/  MEMBAR.ALL.CTA ;  /* 0x0000000000007992 */ /* 0x0005ec0000008000 */
[----:B--2---:R-:W2:Y:S01]  /*2940*/  FENCE.VIEW.ASYNC.S ;  /* 0x00000000000073c6 */ /* 0x004ea20000000000 */
[----:B------:R-:W-:Y:S01]  /*2950*/  @UP0 UIADD3 UR17, UR24, 0x24000, URZ ;  /* 0x0002400018110890 */ /* 0x000fe2000fffe03f */
[----:B------:R-:W-:Y:S01]  /*2960*/  @UP0 UMOV UR20, UR6 ;  /* 0x0000000600140c82 */ /* 0x000fe20008000000 */
[----:B------:R-:W-:Y:S01]  /*2970*/  @UP0 UMOV UR21, UR7 ;  /* 0x0000000700150c82 */ /* 0x000fe20008000000 */
[----:B--2---:R-:W-:Y:S01]  /*2980*/  VOTEU.ANY UP1, P1 ;  /* 0x00000000003f7886 */ /* 0x004fe20000820100 */
[----:B------:R-:W-:Y:S01]  /*2990*/  VOTEU.ANY UP3, P1 ;  /* 0x00000000003f7886 */ /* 0x000fe20000860100 */
[----:B-1----:R-:W-:-:S03]  /*29a0*/  IMAD.U32 R0, RZ, RZ, UR41 ;  /* 0x00000029ff007e24 */ /* 0x002fc6000f8e00ff */
[----:B------:R-:W-:Y:S01]  /*29b0*/  @UP1 UIADD3 UR13, UR24, 0x24000, URZ ;  /* 0x00024000180d1890 */ /* 0x000fe2000fffe03f */
[----:B------:R-:W-:Y:S01]  /*29c0*/  @UP1 UMOV UR22, UR8 ;  /* 0x0000000800161c82 */ /* 0x000fe20008000000 */
[----:B------:R-:W-:Y:S01]  /*29d0*/  @UP1 UMOV UR23, UR9 ;  /* 0x0000000900171c82 */ /* 0x000fe20008000000 */
[----:B------:R-:W-:Y:S01]  /*29e0*/  SHF.L.U32 R0, R0, 0x1f, RZ ;  /* 0x0000001f00007819 */ /* 0x000fe200000006ff */
[----:B------:R-:W-:Y:S06]  /*29f0*/  BAR.SYNC.DEFER_BLOCKING 0x0 ;  /* 0x0000000000007b1d */ /* 0x000fec0000010000 */
[----:B------:R1:W-:Y:S02]  /*2a00*/  @UP2 UTMALDG.2D [UR16], [UR20] ;  /* 0x00000010140025b4 */ /* 0x0003e40008008000 */
[----:B------:R-:W-:Y:S06]  /*2a10*/  BAR.SYNC.DEFER_BLOCKING 0x0 ;  /* 0x0000000000007b1d */ /* 0x000fec0000010000 */
[----:B------:R1:W-:Y:S02]  /*2a20*/  @UP3 UTMALDG.2D [UR12], [UR22] ;  /* 0x0000000c160035b4 */ /* 0x0003e40008008000 */
[----:B------:R-:W-:Y:S06]  /*2a30*/  BAR.SYNC.DEFER_BLOCKING 0x0 ;  /* 0x0000000000007b1d */ /* 0x000fec0000010000 */
[----:B------:R-:W2:Y:S02]  /*2a40*/  SYNCS.PHASECHK.TRANS64.TRYWAIT P0, [UR24+0x24000], R0 ;  /* 0x02400000ff0075a7 */ /* 0x000ea40008000158 */
[----:B-12---:R-:W-:Y:S05]  /*2a50*/  @!P0 BRA `(.L_x_48) ;  /* 0x0000001c00b48947 */ /* 0x006fea0003800000 */
.L_x_50:
[----:B------:R-:W-:Y:S01]  /*2a60*/  STL.64 [R1+0x1f8], R86 ;  /* 0x0001f85601007387 */ /* 0x000fe20000100a00 */
[----:B------:R-:W-:Y:S01]  /*2a70*/  USHF.R.U32.HI UR28, URZ, 0x4, UR16 ;  /* 0x000000043f1c7899 */ /* 0x000fe20008011610 */
[----:B------:R-:W1:Y:S02]  /*2a80*/  LDC R0, c[0x0][0x230] ;  /* 0x00008c00ff007b82 */ /* 0x000e640000000800 */
[----:B------:R-:W-:Y:S04]  /*2a90*/  STL.64 [R1+0x1f0], R84 ;  /* 0x0001f05401007387 */ /* 0x000fe80000100a00 */
        /* <DEDUP_REMOVED lines=29> */
[----:B------:R2:W-:Y:S04]  /*2c70*/  STL.64 [R1+0x100], R24 ;  /* 0x0001001801007387 */ /* 0x0005e80000100a00 */
[----:B--2---:R-:W2:Y:S04]  /*2c80*/  LDL.LU.64 R24, [R1] ;  /* 0x0000000001187983 */ /* 0x004ea80000300a00 */
[----:B------:R-:W2:Y:S04]  /*2c90*/  LDL.LU.64 R26, [R1+0x8] ;  /* 0x00000800011a7983 */ /* 0x000ea80000300a00 */
        /* <DEDUP_REMOVED lines=29> */
[----:B------:R-:W2:Y:S01]  /*2e70*/  LDL.LU.64 R86, [R1+0xf8] ;  /* 0x0000f80001567983 */ /* 0x000ea20000300a00 */
[----:B------:R-:W-:-:S02]  /*2e80*/  USHF.R.U32.HI UR30, URZ, 0x4, UR12 ;  /* 0x000000043f1e7899 */ /* 0x000fc4000801160c */
[----:B------:R-:W-:Y:S02]  /*2e90*/  USGXT.U32 UR28, UR28, 0xe ;  /* 0x0000000e1c1c789a */ /* 0x000fe40008000000 */
[----:B------:R-:W-:Y:S01]  /*2ea0*/  USGXT.U32 UR30, UR30, 0xe ;  /* 0x0000000e1e1e789a */ /* 0x000fe20008000000 */
[----:B------:R-:W-:Y:S01]  /*2eb0*/  UMOV UR29, 0x40000040 ;  /* 0x40000040001d7882 */ /* 0x000fe20000000000 */
[----:B------:R-:W-:Y:S01]  /*2ec0*/  UMOV UR31, 0x40000040 ;  /* 0x40000040001f7882 */ /* 0x000fe20000000000 */
[----:B------:R-:W-:Y:S02]  /*2ed0*/  UIADD3 UR32, UP0, UR28, 0x2, URZ ;  /* 0x000000021c207890 */ /* 0x000fe4000ff1e03f */
[----:B------:R-:W-:Y:S01]  /*2ee0*/  UIADD3 UR34, UP1, UR30, 0x2, URZ ;  /* 0x000000021e227890 */ /* 0x000fe2000ff3e03f */
[----:B------:R-:W-:Y:S01]  /*2ef0*/  UMOV UR12, URZ ;  /* 0x0000003f000c7c82 */ /* 0x000fe20008000000 */
[----:B------:R-:W-:Y:S01]  /*2f00*/  UMOV UR13, URZ ;  /* 0x0000003f000d7c82 */ /* 0x000fe20008000000 */
[----:B------:R-:W-:-:S02]  /*2f10*/  UIADD3.X UR33, UR12, 0x40000040, URZ, UP0, !UPT ;  /* 0x400000400c217890 */ /* 0x000fc400087fe43f */
[----:B------:R-:W-:Y:S02]  /*2f20*/  UIADD3.X UR35, UR13, 0x40000040, URZ, UP1, !UPT ;  /* 0x400000400d237890 */ /* 0x000fe40008ffe43f */
[----:B------:R-:W-:Y:S02]  /*2f30*/  UIADD3.64 UR24, UR32, 0x2, URZ ;  /* 0x0000000220187897 */ /* 0x000fe4000fffe03f */
[----:B------:R-:W-:Y:S02]  /*2f40*/  UIADD3.64 UR26, UR34, 0x2, URZ ;  /* 0x00000002221a7897 */ /* 0x000fe4000fffe03f */
[----:B------:R-:W-:Y:S02]  /*2f50*/  UIADD3.64 UR20, UR32, 0x4, URZ ;  /* 0x0000000420147897 */ /* 0x000fe4000fffe03f */
[----:B------:R-:W-:Y:S01]  /*2f60*/  UIADD3.64 UR22, UR34, 0x4, URZ ;  /* 0x0000000422167897 */ /* 0x000fe2000fffe03f */
[----:B--2---:R-:W-:-:S06]  /*2f70*/  WARPGROUP.ARRIVE ;  /* 0x00000000000079c5 */ /* 0x004fcc0000000000 */
[----:B------:R-:W-:Y:S03]  /*2f80*/  HGMMA.64x128x16.F32.BF16 R24, gdesc[UR28], R24, gsb0 ;  /* 0x01e000001c1879f0 */ /* 0x000fe60008001818 */
[----:B------:R-:W-:Y:S02]  /*2f90*/  WARPGROUP.DEPBAR.LE gsb0, 0x0 ;  /* 0x00008000000079c5 */ /* 0x000fe40000010000 */
[----:B------:R-:W-:-:S07]  /*2fa0*/  WARPGROUP.ARRIVE ;  /* 0x00000000000079c5 */ /* 0x000fce0000000000 */
[----:B------:R-:W-:Y:S03]  /*2fb0*/  HGMMA.64x128x16.F32.BF16 R24, gdesc[UR32], R24, gsb0 ;  /* 0x01e00000201879f0 */ /* 0x000fe60008001818 */
[----:B------:R-:W-:Y:S02]  /*2fc0*/  WARPGROUP.DEPBAR.LE gsb0, 0x0 ;  /* 0x00008000000079c5 */ /* 0x000fe40000010000 */
[----:B------:R-:W-:-:S07]  /*2fd0*/  WARPGROUP.ARRIVE ;  /* 0x00000000000079c5 */ /* 0x000fce0000000000 */
[----:B------:R-:W-:Y:S01]  /*2fe0*/  HGMMA.64x128x16.F32.BF16 R24, gdesc[UR24], R24, gsb0 ;  /* 0x01e00000181879f0 */ /* 0x000fe20008001818 */
[----:B------:R-:W-:Y:S02]  /*2ff0*/  UIADD3.64 UR28, UR32, 0x1fe, URZ ;  /* 0x000001fe201c7897 */ /* 0x000fe4000fffe03f */
[----:B------:R-:W-:Y:S02]  /*3000*/  WARPGROUP.DEPBAR.LE gsb0, 0x0 ;  /* 0x00008000000079c5 */ /* 0x000fe40000010000 */
[----:B------:R-:W-:-:S07]  /*3010*/  WARPGROUP.ARRIVE ;  /* 0x00000000000079c5 */ /* 0x000fce0000000000 */
[----:B------:R-:W-:Y:S01]  /*3020*/  HGMMA.64x128x16.F32.BF16 R24, gdesc[UR20], R24, gsb0 ;  /* 0x01e00000141879f0 */ /* 0x000fe20008001818 */
[----:B------:R-:W-:Y:S01]  /*3030*/  UIADD3.64 UR36, UR32, 0x200, URZ ;  /* 0x0000020020247897 */ /* 0x000fe2000fffe03f */
[----:B------:R-:W-:Y:S01]  /*3040*/  UMOV UR38, UR34 ;  /* 0x0000002200267c82 */ /* 0x000fe20008000000 */
[----:B------:R-:W-:Y:S01]  /*3050*/  UMOV UR39, UR35 ;  /* 0x0000002300277c82 */ /* 0x000fe20008000000 */
[----:B------:R-:W-:Y:S02]  /*3060*/  WARPGROUP.DEPBAR.LE gsb0, 0x0 ;  /* 0x00008000000079c5 */ /* 0x000fe40000010000 */
[----:B------:R-:W-:Y:S01]  /*3070*/  WARPGROUP.ARRIVE ;  /* 0x00000000000079c5 */ /* 0x000fe20000000000 */
[----:B------:R-:W-:Y:S01]  /*3080*/  UIADD3.64 UR24, UR32, 0x202, URZ ;  /* 0x0000020220187897 */ /* 0x000fe2000fffe03f */
[----:B------:R-:W-:Y:S04]  /*3090*/  STL.64 [R1], R24 ;  /* 0x0000001801007387 */ /* 0x000fe80000100a00 */
[----:B------:R-:W-:Y:S01]  /*30a0*/  HGMMA.64x128x16.F32.BF16 R152, gdesc[UR28], R152, gsb0 ;  /* 0x01e000001c9879f0 */ /* 0x000fe20008001898 */
[----:B------:R-:W-:Y:S01]  /*30b0*/  UIADD3.64 UR20, UR32, 0x204, URZ ;  /* 0x0000020420147897 */ /* 0x000fe2000fffe03f */
[----:B------:R-:W-:Y:S01]  /*30c0*/  STL.64 [R1+0x8], R26 ;  /* 0x0000081a01007387 */ /* 0x000fe20000100a00 */
[----:B------:R-:W-:-:S03]  /*30d0*/  UIADD3.64 UR28, UR32, 0x3fe, URZ ;  /* 0x000003fe201c7897 */ /* 0x000fc6000fffe03f */
        /* <DEDUP_REMOVED lines=29> */
[----:B------:R2:W-:Y:S01]  /*32b0*/  STL.64 [R1+0xf8], R86 ;  /* 0x0000f85601007387 */ /* 0x0005e20000100a00 */
[----:B------:R-:W-:-:S02]  /*32c0*/  WARPGROUP.DEPBAR.LE gsb0, 0x0 ;  /* 0x00008000000079c5 */ /* 0x000fc40000010000 */
[----:B------:R-:W-:Y:S01]  /*32d0*/  WARPGROUP.ARRIVE ;  /* 0x00000000000079c5 */ /* 0x000fe20000000000 */
[----:B--2---:R-:W2:Y:S04]  /*32e0*/  LDL.LU.64 R86, [R1+0x1f8] ;  /* 0x0001f80001567983 */ /* 0x004ea80000300a00 */
[----:B------:R-:W2:Y:S01]  /*32f0*/  LDL.LU.64 R84, [R1+0x1f0] ;  /* 0x0001f00001547983 */ /* 0x000ea20000300a00 */
[----:B------:R-:W-:Y:S03]  /*3300*/  HGMMA.64x128x16.F32.BF16 R152, gdesc[UR36], R152, gsb0 ;  /* 0x01e00000249879f0 */ /* 0x000fe60008001898 */
[----:B------:R-:W2:Y:S01]  /*3310*/  LDL.LU.64 R82, [R1+0x1e8] ;  /* 0x0001e80001527983 */ /* 0x000ea20000300a00 */
[----:B------:R-:W-:Y:S01]  /*3320*/  UIADD3.64 UR36, UR32, 0x400, URZ ;  /* 0x0000040020247897 */ /* 0x000fe2000fffe03f */
[----:B------:R-:W-:Y:S01]  /*3330*/  UMOV UR38, UR34 ;  /* 0x0000002200267c82 */ /* 0x000fe20008000000 */
[----:B------:R-:W-:Y:S01]  /*3340*/  UMOV UR39, UR35 ;  /* 0x0000002300277c82 */ /* 0x000fe20008000000 */
        /* <DEDUP_REMOVED lines=29> */
[----:B------:R-:W-:-:S02]  /*3520*/  UIADD3 UR18, UR18, 0x40, URZ ;  /* 0x0000004012127890 */ /* 0x000fc4000fffe03f */
[----:B------:R-:W-:-:S04]  /*3530*/  UIADD3 UR40, UR40, 0x1, URZ ;  /* 0x0000000128287890 */ /* 0x000fc8000fffe03f */
[----:B-1----:R-:W-:Y:S01]  /*3540*/  ISETP.LE.AND P0, PT, R0, UR18, PT ;  /* 0x0000001200007c0c */ /* 0x002fe2000bf03270 */
[----:B------:R-:W-:-:S04]  /*3550*/  UISETP.NE.U32.AND UP0, UPT, UR40, 0x3, UPT ;  /* 0x000000032800788c */ /* 0x000fc8000bf05070 */
[----:B------:R-:W-:Y:S01]  /*3560*/  USEL UR12, URZ, 0x1, UP0 ;  /* 0x000000013f0c7887 */ /* 0x000fe20008000000 */
[----:B------:R-:W-:Y:S02]  /*3570*/  WARPGROUP.DEPBAR.LE gsb0, 0x0 ;  /* 0x00008000000079c5 */ /* 0x000fe40000010000 */
[----:B------:R-:W-:Y:S01]  /*3580*/  WARPGROUP.ARRIVE ;  /* 0x00000000000079c5 */ /* 0x000fe20000000000 */
[----:B------:R-:W-:Y:S02]  /*3590*/  USEL UR40, UR40, URZ, UP0 ;  /* 0x0000003f28287287 */ /* 0x000fe40008000000 */
[----:B------:R-:W-:-:S03]  /*35a0*/  ULOP3.LUT UR41, UR41, UR12, URZ, 0x3c, !UPT ;  /* 0x0000000c29297292 */ /* 0x000fc6000f8e3c3f */
[----:B------:R-:W-:Y:S01]  /*35b0*/  HGMMA.64x128x16.F32.BF16 R152, gdesc[UR24], R152, gsb0 ;  /* 0x01e00000189879f0 */ /* 0x000fe20008001898 */
[----:B------:R-:W-:Y:S02]  /*35c0*/  UIADD3.64 UR24, UR32, 0x402, URZ ;  /* 0x0000040220187897 */ /* 0x000fe4000fffe03f */
[----:B------:R-:W-:Y:S02]  /*35d0*/  WARPGROUP.DEPBAR.LE gsb0, 0x0 ;  /* 0x00008000000079c5 */ /* 0x000fe40000010000 */
[----:B------:R-:W-:-:S07]  /*35e0*/  WARPGROUP.ARRIVE ;  /* 0x00000000000079c5 */ /* 0x000fce0000000000 */
        /* <DEDUP_REMOVED lines=18> */
[----:B--2---:R-:W-:-:S07]  /*3710*/  WARPGROUP.ARRIVE ;  /* 0x00000000000079c5 */ /* 0x004fce0000000000 */
[----:B------:R-:W-:Y:S01]  /*3720*/  HGMMA.64x128x16.F32.BF16 R24, gdesc[UR28], R24, gsb0 ;  /* 0x01e000001c1879f0 */ /* 0x000fe20008001818 */
[----:B------:R-:W-:Y:S01]  /*3730*/  UIADD3.64 UR28, UR32, 0x600, URZ ;  /* 0x00000600201c7897 */ /* 0x000fe2000fffe03f */
[----:B------:R-:W-:Y:S01]  /*3740*/  UMOV UR30, UR34 ;  /* 0x00000022001e7c82 */ /* 0x000fe20008000000 */
[----:B------:R-:W-:Y:S01]  /*3750*/  UMOV UR31, UR35 ;  /* 0x00000023001f7c82 */ /* 0x000fe20008000000 */
[----:B------:R-:W-:Y:S02]  /*3760*/  WARPGROUP.DEPBAR.LE gsb0, 0x0 ;  /* 0x00008000000079c5 */ /* 0x000fe40000010000 */
[----:B------:R-:W-:-:S06]  /*3770*/  WARPGROUP.ARRIVE ;  /* 0x00000000000079c5 */ /* 0x000fcc0000000000 */
[----:B------:R-:W-:Y:S03]  /*3780*/  HGMMA.64x128x16.F32.BF16 R24, gdesc[UR28], R24, gsb0 ;  /* 0x01e000001c1879f0 */ /* 0x000fe60008001818 */
[----:B------:R-:W-:Y:S02]  /*3790*/  WARPGROUP.DEPBAR.LE gsb0, 0x0 ;  /* 0x00008000000079c5 */ /* 0x000fe40000010000 */
[----:B------:R-:W-:-:S07]  /*37a0*/  WARPGROUP.ARRIVE ;  /* 0x00000000000079c5 */ /* 0x000fce0000000000 */
[----:B------:R-:W-:Y:S03]  /*37b0*/  HGMMA.64x128x16.F32.BF16 R24, gdesc[UR24], R24, gsb0 ;  /* 0x01e00000181879f0 */ /* 0x000fe60008001818 */
[----:B------:R-:W-:Y:S02]  /*37c0*/  WARPGROUP.DEPBAR.LE gsb0, 0x0 ;  /* 0x00008000000079c5 */ /* 0x000fe40000010000 */
[----:B------:R-:W-:-:S07]  /*37d0*/  WARPGROUP.ARRIVE ;  /* 0x00000000000079c5 */ /* 0x000fce0000000000 */
[----:B------:R-:W-:Y:S03]  /*37e0*/  HGMMA.64x128x16.F32.BF16 R24, gdesc[UR20], R24, gsb0 ;  /* 0x01e00000141879f0 */ /* 0x000fe60008001818 */
[----:B------:R-:W-:Y:S02]  /*37f0*/  WARPGROUP.DEPBAR.LE gsb0, 0x0 ;  /* 0x00008000000079c5 */ /* 0x000fe40000010000 */
[----:B------:R-:W-:Y:S05]  /*3800*/  @!P0 BRA `(.L_x_49) ;  /* 0xfffffff000108947 */ /* 0x000fea000383ffff */
.L_x_47:
[----:B------:R5:W-:Y:S04]  /*3810*/  STL [R1+0x10c], R84 ;  /* 0x00010c5401007387 */ /* 0x000be80000100800 */
[----:B------:R-:W2:Y:S01]  /*3820*/  LDL.LU R8, [R1] ;  /* 0x0000000001087983 */ /* 0x000ea20000300800 */
[----:B---3--:R-:W-:Y:S06]  /*3830*/  BAR.SYNC.DEFER_BLOCKING 0x0 ;  /* 0x0000000000007b1d */ /* 0x008fec0000010000 */
[----:B-----5:R-:W2:Y:S04]  /*3840*/  LDL.LU R84, [R1+0x4] ;  /* 0x0000040001547983 */ /* 0x020ea80000300800 */
[----:B------:R3:W-:Y:S04]  /*3850*/  STL [R1+0x108], R85 ;  /* 0x0001085501007387 */ /* 0x0007e80000100800 */
[----:B---3--:R-:W3:Y:S01]  /*3860*/  LDL.LU R85, [R1+0xc] ;  /* 0x00000c0001557983 */ /* 0x008ee20000300800 */
[----:B------:R-:W5:Y:S03]  /*3870*/  @!P2 SYNCS.CCTL.IV [UR42+0x24000] ;  /* 0x02400000ff00a9b1 */ /* 0x000f66000800002a */
[----:B------:R-:W3:Y:S04]  /*3880*/  LDL.LU R9, [R1+0x8] ;  /* 0x0000080001097983 */ /* 0x000ee80000300800 */
[----:B------:R1:W-:Y:S01]  /*3890*/  STL [R1+0x104], R86 ;  /* 0x0001045601007387 */ /* 0x0003e20000100800 */
[----:B-----5:R-:W-:Y:S06]  /*38a0*/  BAR.SYNC.DEFER_BLOCKING 0x0 ;  /* 0x0000000000007b1d */ /* 0x020fec0000010000 */
[----:B-1----:R-:W5:Y:S04]  /*38b0*/  LDL.LU R86, [R1+0x14] ;  /* 0x0000140001567983 */ /* 0x002f680000300800 */
[----:B------:R-:W5:Y:S04]  /*38c0*/  LDL.LU R10, [R1+0x10] ;  /* 0x00001000010a7983 */ /* 0x000f680000300800 */
[----:B------:R1:W-:Y:S01]  /*38d0*/  STL [R1+0x100], R87 ;  /* 0x0001005701007387 */ /* 0x0003e20000100800 */
[----:B------:R-:W-:Y:S01]  /*38e0*/  F2FP.BF16.F32.PACK_AB R88, R89, R88 ;  /* 0x000000585958723e */ /* 0x000fe200000010ff */
[----:B------:R-:W2:Y:S02]  /*38f0*/  @!P2 SYNCS.CCTL.IV [UR42+0x24008] ;  /* 0x02400800ff00a9b1 */ /* 0x000ea4000800002a */
[----:B-1----:R-:W5:Y:S04]  /*3900*/  LDL.LU R87, [R1+0x1c] ;  /* 0x00001c0001577983 */ /* 0x002f680000300800 */
[----:B------:R-:W5:Y:S04]  /*3910*/  LDL.LU R11, [R1+0x18] ;  /* 0x00001800010b7983 */ /* 0x000f680000300800 */
[----:B------:R-:W5:Y:S04]  /*3920*/  LDL.LU R3, [R1+0x24] ;  /* 0x0000240001037983 */ /* 0x000f680000300800 */
[----:B----4-:R-:W4:Y:S04]  /*3930*/  LDL.LU R4, [R1+0x20] ;  /* 0x0000200001047983 */ /* 0x010f280000300800 */
[----:B------:R-:W4:Y:S04]  /*3940*/  LDL.LU R2, [R1+0x2c] ;  /* 0x00002c0001027983 */ /* 0x000f280000300800 */
        /* <DEDUP_REMOVED lines=52> */
[----:B------:R-:W4:Y:S01]  /*3c90*/  LDL.LU R0, [R1+0xf8] ;  /* 0x0000f80001007983 */ /* 0x000f220000300800 */
[----:B--2---:R-:W-:Y:S01]  /*3ca0*/  F2FP.BF16.F32.PACK_AB R8, R84, R8 ;  /* 0x000000085408723e */ /* 0x004fe200000010ff */
[----:B------:R-:W-:Y:S06]  /*3cb0*/  BAR.SYNC.DEFER_BLOCKING 0x0 ;  /* 0x0000000000007b1d */ /* 0x000fec0000010000 */
[----:B------:R-:W2:Y:S01]  /*3cc0*/  LDL.LU R84, [R1+0x10c] ;  /* 0x00010c0001547983 */ /* 0x000ea20000300800 */
[----:B---3--:R-:W-:-:S03]  /*3cd0*/  F2FP.BF16.F32.PACK_AB R9, R85, R9 ;  /* 0x000000095509723e */ /* 0x008fc600000010ff */
[----:B------:R-:W2:Y:S01]  /*3ce0*/  LDL.LU R85, [R1+0x108] ;  /* 0x0001080001557983 */ /* 0x000ea20000300800 */
[----:B-----5:R-:W-:Y:S02]  /*3cf0*/  F2FP.BF16.F32.PACK_AB R10, R86, R10 ;  /* 0x0000000a560a723e */ /* 0x020fe400000010ff */
[----:B------:R-:W-:Y:S01]  /*3d00*/  F2FP.BF16.F32.PACK_AB R24, R25, R24 ;  /* 0x000000181918723e */ /* 0x000fe200000010ff */
[----:B------:R-:W3:Y:S01]  /*3d10*/  LDL.LU R86, [R1+0x104] ;  /* 0x0001040001567983 */ /* 0x000ee20000300800 */
[----:B------:R-:W-:Y:S02]  /*3d20*/  F2FP.BF16.F32.PACK_AB R11, R87, R11 ;  /* 0x0000000b570b723e */ /* 0x000fe400000010ff */
[----:B------:R-:W-:Y:S01]  /*3d30*/  ELECT P0, URZ, PT ;  /* 0x00000000003f782f */ /* 0x000fe20003800000 */
[----:B------:R-:W3:Y:S01]  /*3d40*/  LDL.LU R87, [R1+0x100] ;  /* 0x0001000001577983 */ /* 0x000ee20000300800 */
[----:B------:R-:W-:Y:S01]  /*3d50*/  F2FP.BF16.F32.PACK_AB R89, R91, R90 ;  /* 0x0000005a5b59723e */ /* 0x000fe200000010ff */
[----:B------:R-:W1:Y:S01]  /*3d60*/  @!P2 SYNCS.CCTL.IV [UR42+0x24010] ;  /* 0x02401000ff00a9b1 */ /* 0x000e62000800002a */
[----:B------:R-:W-:Y:S01]  /*3d70*/  F2FP.BF16.F32.PACK_AB R90, R93, R92 ;  /* 0x0000005c5d5a723e */ /* 0x000fe200000010ff */
[----:B------:R-:W-:Y:S01]  /*3d80*/  UMOV UR18, UR19 ;  /* 0x0000001300127c82 */ /* 0x000fe20008000000 */
[----:B------:R-:W-:-:S02]  /*3d90*/  F2FP.BF16.F32.PACK_AB R25, R27, R26 ;  /* 0x0000001a1b19723e */ /* 0x000fc400000010ff */
[----:B----4-:R-:W-:Y:S02]  /*3da0*/  F2FP.BF16.F32.PACK_AB R4, R3, R4 ;  /* 0x000000040304723e */ /* 0x010fe400000010ff */
[----:B------:R-:W4:Y:S01]  /*3db0*/  S2R R3, SR_TID.X ;  /* 0x0000000000037919 */ /* 0x000f220000002100 */
[----:B------:R-:W-:Y:S02]  /*3dc0*/  F2FP.BF16.F32.PACK_AB R26, R29, R28 ;  /* 0x0000001c1d1a723e */ /* 0x000fe400000010ff */
[----:B------:R-:W-:Y:S02]  /*3dd0*/  F2FP.BF16.F32.PACK_AB R152, R153, R152 ;  /* 0x000000989998723e */ /* 0x000fe400000010ff */
[----:B------:R-:W-:Y:S02]  /*3de0*/  F2FP.BF16.F32.PACK_AB R5, R2, R5 ;  /* 0x000000050205723e */ /* 0x000fe400000010ff */
[----:B------:R-:W-:Y:S02]  /*3df0*/  F2FP.BF16.F32.PACK_AB R153, R155, R154 ;  /* 0x0000009a9b99723e */ /* 0x000fe400000010ff */
[----:B------:R-:W-:-:S02]  /*3e00*/  F2FP.BF16.F32.PACK_AB R184, R185, R184 ;  /* 0x000000b8b9b8723e */ /* 0x000fc400000010ff */
[----:B------:R-:W-:Y:S02]  /*3e10*/  F2FP.BF16.F32.PACK_AB R154, R157, R156 ;  /* 0x0000009c9d9a723e */ /* 0x000fe400000010ff */
        /* <DEDUP_REMOVED lines=9> */
[----:B------:R-:W-:Y:S01]  /*3eb0*/  F2FP.BF16.F32.PACK_AB R56, R57, R56 ;  /* 0x000000383938723e */ /* 0x000fe200000010ff */
[C---:B----4-:R-:W-:Y:S01]  /*3ec0*/  IMAD.SHL.U32 R93, R3.reuse, 0x10, RZ ;  /* 0x00000010035d7824 */ /* 0x050fe200078e00ff */
[----:B------:R-:W-:-:S02]  /*3ed0*/  LOP3.LUT R2, R3, 0x7f, RZ, 0xc0, !PT ;  /* 0x0000007f03027812 */ /* 0x000fc400078ec0ff */
[----:B------:R-:W-:Y:S02]  /*3ee0*/  SHF.R.U32.HI R28, RZ, 0x5, R3 ;  /* 0x00000005ff1c7819 */ /* 0x000fe40000011603 */
[----:B------:R-:W-:Y:S02]  /*3ef0*/  ISETP.LT.U32.AND P0, PT, R2, 0x40, P0 ;  /* 0x000000400200780c */ /* 0x000fe40000701070 */
[----:B------:R-:W-:Y:S02]  /*3f00*/  F2FP.BF16.F32.PACK_AB R27, R31, R30 ;  /* 0x0000001e1f1b723e */ /* 0x000fe400000010ff */
[----:B------:R-:W-:Y:S02]  /*3f10*/  F2FP.BF16.F32.PACK_AB R57, R59, R58 ;  /* 0x0000003a3b39723e */ /* 0x000fe400000010ff */
[----:B------:R-:W-:Y:S02]  /*3f20*/  F2FP.BF16.F32.PACK_AB R58, R61, R60 ;  /* 0x0000003c3d3a723e */ /* 0x000fe400000010ff */
[----:B------:R-:W-:-:S02]  /*3f30*/  F2FP.BF16.F32.PACK_AB R59, R63, R62 ;  /* 0x0000003e3f3b723e */ /* 0x000fc400000010ff */
[----:B------:R-:W-:Y:S02]  /*3f40*/  F2FP.BF16.F32.PACK_AB R6, R252, R6 ;  /* 0x00000006fc06723e */ /* 0x000fe400000010ff */
[----:B------:R-:W-:Y:S01]  /*3f50*/  F2FP.BF16.F32.PACK_AB R7, R251, R7 ;  /* 0x00000007fb07723e */ /* 0x000fe200000010ff */
[----:B------:R-:W-:Y:S01]  /*3f60*/  VOTEU.ANY UP0, P0 ;  /* 0x00000000003f7886 */ /* 0x000fe20000000100 */
[----:B------:R-:W-:Y:S01]  /*3f70*/  F2FP.BF16.F32.PACK_AB R160, R161, R160 ;  /* 0x000000a0a1a0723e */ /* 0x000fe200000010ff */
[----:B------:R-:W-:Y:S01]  /*3f80*/  VOTEU.ANY UP1, P0 ;  /* 0x00000000003f7886 */ /* 0x000fe20000020100 */
[----:B------:R-:W-:Y:S02]  /*3f90*/  F2FP.BF16.F32.PACK_AB R161, R163, R162 ;  /* 0x000000a2a3a1723e */ /* 0x000fe400000010ff */
[----:B------:R-:W-:Y:S01]  /*3fa0*/  F2FP.BF16.F32.PACK_AB R192, R193, R192 ;  /* 0x000000c0c1c0723e */ /* 0x000fe200000010ff */
[----:B------:R-:W-:Y:S01]  /*3fb0*/  @UP0 UMOV UR13, UR11 ;  /* 0x0000000b000d0c82 */ /* 0x000fe20008000000 */
        /* <DEDUP_REMOVED lines=78> */
[----:B------:R-:W-:Y:S01]  /*44a0*/  F2FP.BF16.F32.PACK_AB R227, R227, R0 ;  /* 0x00000000e3e3723e */ /* 0x000fe200000010ff */
[----:B------:R-:W-:Y:S01]  /*44b0*/  IMAD.SHL.U32 R0, R3, 0x80, RZ ;  /* 0x0000008003007824 */ /* 0x000fe200078e00ff */
[----:B------:R-:W-:-:S02]  /*44c0*/  F2FP.BF16.F32.PACK_AB R144, R145, R144 ;  /* 0x000000909190723e */ /* 0x000fc400000010ff */
[----:B------:R-:W-:Y:S02]  /*44d0*/  F2FP.BF16.F32.PACK_AB R114, R117, R116 ;  /* 0x000000747572723e */ /* 0x000fe400000010ff */
[----:B------:R-:W-:Y:S02]  /*44e0*/  LOP3.LUT R0, R0, 0x780, RZ, 0xc0, !PT ;  /* 0x0000078000007812 */ /* 0x000fe400078ec0ff */
[----:B------:R-:W-:Y:S02]  /*44f0*/  F2FP.BF16.F32.PACK_AB R115, R119, R118 ;  /* 0x000000767773723e */ /* 0x000fe400000010ff */
[----:B------:R-:W-:Y:S02]  /*4500*/  LOP3.LUT R0, R0, 0x70, R93, 0xf8, !PT ;  /* 0x0000007000007812 */ /* 0x000fe400078ef85d */
[----:B------:R-:W-:Y:S02]  /*4510*/  F2FP.BF16.F32.PACK_AB R145, R147, R146 ;  /* 0x000000929391723e */ /* 0x000fe400000010ff */
[----:B------:R-:W-:Y:S01]  /*4520*/  LOP3.LUT R0, R0, 0x10, R3, 0x78, !PT ;  /* 0x0000001000007812 */ /* 0x000fe200078e7803 */
[----:B------:R-:W-:Y:S01]  /*4530*/  IMAD.SHL.U32 R3, R3, 0x40, RZ ;  /* 0x0000004003037824 */ /* 0x000fe200078e00ff */
[----:B------:R-:W-:-:S02]  /*4540*/  F2FP.BF16.F32.PACK_AB R48, R49, R48 ;  /* 0x000000303130723e */ /* 0x000fc400000010ff */
[----:B------:R-:W-:Y:S02]  /*4550*/  F2FP.BF16.F32.PACK_AB R146, R149, R148 ;  /* 0x000000949592723e */ /* 0x000fe400000010ff */
[----:B------:R-:W-:Y:S02]  /*4560*/  LOP3.LUT R0, R0, 0x1800, R3, 0xf8, !PT ;  /* 0x0000180000007812 */ /* 0x000fe400078ef803 */
[----:B------:R-:W-:Y:S02]  /*4570*/  F2FP.BF16.F32.PACK_AB R147, R151, R150 ;  /* 0x000000969793723e */ /* 0x000fe400000010ff */
[C---:B------:R-:W-:Y:S01]  /*4580*/  LOP3.LUT R3, R0.reuse, 0x20, RZ, 0x3c, !PT ;  /* 0x0000002000037812 */ /* 0x040fe200078e3cff */
[----:B------:R-:W-:Y:S01]  /*4590*/  VIADD R2, R0, UR42 ;  /* 0x0000002a00027c36 */ /* 0x000fe20008000000 */
[----:B------:R-:W-:Y:S02]  /*45a0*/  F2FP.BF16.F32.PACK_AB R49, R51, R50 ;  /* 0x000000323331723e */ /* 0x000fe400000010ff */
[----:B------:R-:W-:Y:S01]  /*45b0*/  F2FP.BF16.F32.PACK_AB R80, R81, R80 ;  /* 0x000000505150723e */ /* 0x000fe200000010ff */
[----:B------:R-:W-:Y:S01]  /*45c0*/  VIADD R3, R3, UR42 ;  /* 0x0000002a03037c36 */ /* 0x000fe20008000000 */
[----:B-1----:R1:W-:Y:S01]  /*45d0*/  STSM.16.M88.4 [R2], R8 ;  /* 0x0000000802007844 */ /* 0x0023e20000000200 */
[----:B------:R-:W-:-:S02]  /*45e0*/  F2FP.BF16.F32.PACK_AB R50, R53, R52 ;  /* 0x000000343532723e */ /* 0x000fc400000010ff */
[----:B------:R-:W-:Y:S01]  /*45f0*/  F2FP.BF16.F32.PACK_AB R51, R55, R54 ;  /* 0x000000363733723e */ /* 0x000fe200000010ff */
[----:B------:R-:W-:Y:S01]  /*4600*/  STSM.16.M88.4 [R2+0x8000], R20 ;  /* 0x0080001402007844 */ /* 0x000fe20000000200 */
[----:B------:R-:W-:Y:S02]  /*4610*/  F2FP.BF16.F32.PACK_AB R81, R83, R82 ;  /* 0x000000525351723e */ /* 0x000fe400000010ff */
[----:B------:R-:W-:Y:S01]  /*4620*/  R2UR UR12, R28 ;  /* 0x000000001c0c72ca */ /* 0x000fe200000e0000 */
[----:B------:R-:W-:Y:S01]  /*4630*/  STSM.16.M88.4 [R2+0x2000], R152 ;  /* 0x0020009802007844 */ /* 0x000fe20000000200 */
[----:B--2---:R-:W-:-:S03]  /*4640*/  F2FP.BF16.F32.PACK_AB R82, R85, R84 ;  /* 0x000000545552723e */ /* 0x004fc600000010ff */
[----:B------:R-:W-:Y:S04]  /*4650*/  STSM.16.M88.4 [R2+0xa000], R184 ;  /* 0x00a000b802007844 */ /* 0x000fe80000000200 */
[----:B------:R-:W-:Y:S01]  /*4660*/  STSM.16.M88.4 [R2+0x4000], R88 ;  /* 0x0040005802007844 */ /* 0x000fe20000000200 */
[C---:B-1----:R-:W-:Y:S02]  /*4670*/  LOP3.LUT R8, R0.reuse, 0x40, RZ, 0x3c, !PT ;  /* 0x0000004000087812 */ /* 0x042fe400078e3cff */
[----:B------:R-:W-:Y:S01]  /*4680*/  LOP3.LUT R0, R0, 0x60, RZ, 0x3c, !PT ;  /* 0x0000006000007812 */ /* 0x000fe200078e3cff */
[----:B------:R-:W-:Y:S01]  /*4690*/  STSM.16.M88.4 [R2+0xc000], R120 ;  /* 0x00c0007802007844 */ /* 0x000fe20000000200 */
[----:B------:R-:W-:Y:S01]  /*46a0*/  ULOP3.LUT UR12, UR12, 0x1, URZ, 0xc0, !UPT ;  /* 0x000000010c0c7892 */ /* 0x000fe2000f8ec03f */
[----:B------:R-:W-:-:S02]  /*46b0*/  VIADD R8, R8, UR42 ;  /* 0x0000002a08087c36 */ /* 0x000fc40008000000 */
[----:B------:R-:W-:Y:S01]  /*46c0*/  STSM.16.M88.4 [R2+0x6000], R24 ;  /* 0x0060001802007844 */ /* 0x000fe20000000200 */
[----:B------:R-:W-:Y:S01]  /*46d0*/  VIADD R0, R0, UR42 ;  /* 0x0000002a00007c36 */ /* 0x000fe20008000000 */
[----:B------:R-:W-:Y:S02]  /*46e0*/  ULEA UR17, UR12, UR15, 0x6 ;  /* 0x0000000f0c117291 */ /* 0x000fe4000f8e303f */
[----:B------:R-:W-:Y:S01]  /*46f0*/  STSM.16.M88.4 [R2+0xe000], R56 ;  /* 0x00e0003802007844 */ /* 0x000fe20000000200 */
[----:B------:R-:W-:-:S03]  /*4700*/  ULEA UR16, UR12, UR42, 0xf ;  /* 0x0000002a0c107291 */ /* 0x000fc6000f8e783f */
[----:B------:R-:W-:Y:S01]  /*4710*/  STSM.16.M88.4 [R3], R4 ;  /* 0x0000000403007844 */ /* 0x000fe20000000200 */
[----:B------:R-:W-:-:S03]  /*4720*/  @UP0 UMOV UR12, UR10 ;  /* 0x0000000a000c0c82 */ /* 0x000fc60008000000 */
[----:B------:R-:W-:Y:S04]  /*4730*/  STSM.16.M88.4 [R3+0x8000], R216 ;  /* 0x008000d803007844 */ /* 0x000fe80000000200 */
[----:B------:R-:W-:Y:S04]  /*4740*/  STSM.16.M88.4 [R3+0x2000], R160 ;  /* 0x002000a003007844 */ /* 0x000fe80000000200 */
[----:B------:R-:W-:Y:S04]  /*4750*/  STSM.16.M88.4 [R3+0xa000], R192 ;  /* 0x00a000c003007844 */ /* 0x000fe80000000200 */
[----:B------:R-:W-:Y:S01]  /*4760*/  STSM.16.M88.4 [R3+0x4000], R96 ;  /* 0x0040006003007844 */ /* 0x000fe20000000200 */
[----:B---3--:R-:W-:-:S03]  /*4770*/  F2FP.BF16.F32.PACK_AB R83, R87, R86 ;  /* 0x000000565753723e */ /* 0x008fc600000010ff */
[----:B------:R-:W-:Y:S04]  /*4780*/  STSM.16.M88.4 [R3+0xc000], R128 ;  /* 0x00c0008003007844 */ /* 0x000fe80000000200 */
[----:B------:R-:W-:Y:S04]  /*4790*/  STSM.16.M88.4 [R3+0x6000], R32 ;  /* 0x0060002003007844 */ /* 0x000fe80000000200 */
[----:B------:R-:W-:Y:S04]  /*47a0*/  STSM.16.M88.4 [R3+0xe000], R64 ;  /* 0x00e0004003007844 */ /* 0x000fe80000000200 */
[----:B------:R-:W-:Y:S04]  /*47b0*/  STSM.16.M88.4 [R8], R12 ;  /* 0x0000000c08007844 */ /* 0x000fe80000000200 */
[----:B------:R-:W-:Y:S04]  /*47c0*/  STSM.16.M88.4 [R8+0x8000], R220 ;  /* 0x008000dc08007844 */ /* 0x000fe80000000200 */
[----:B------:R-:W-:Y:S04]  /*47d0*/  STSM.16.M88.4 [R8+0x2000], R168 ;  /* 0x002000a808007844 */ /* 0x000fe80000000200 */
[----:B------:R-:W-:Y:S04]  /*47e0*/  STSM.16.M88.4 [R8+0xa000], R200 ;  /* 0x00a000c808007844 */ /* 0x000fe80000000200 */
[----:B------:R-:W-:Y:S04]  /*47f0*/  STSM.16.M88.4 [R8+0x4000], R104 ;  /* 0x0040006808007844 */ /* 0x000fe80000000200 */
        /* <DEDUP_REMOVED lines=10> */
[----:B------:R-:W-:Y:S01]  /*48a0*/  STSM.16.M88.4 [R0+0xe000], R80 ;  /* 0x00e0005000007844 */ /* 0x000fe20000000200 */
[----:B------:R1:W-:Y:S06]  /*48b0*/  MEMBAR.ALL.CTA ;  /* 0x0000000000007992 */ /* 0x0003ec0000008000 */
[----:B-1----:R-:W1:Y:S02]  /*48c0*/  FENCE.VIEW.ASYNC.S ;  /* 0x00000000000073c6 */ /* 0x002e640000000000 */
[----:B-1----:R-:W-:Y:S06]  /*48d0*/  BAR.SYNC.DEFER_BLOCKING 0x0 ;  /* 0x0000000000007b1d */ /* 0x002fec0000010000 */
[----:B------:R1:W-:Y:S01]  /*48e0*/  @UP1 UTMASTG.2D [UR16], [UR12] ;  /* 0x000000100c0013b5 */ /* 0x0003e20008008000 */
[----:B------:R0:W-:Y:S01]  /*48f0*/  UTMACMDFLUSH ;  /* 0x00000000000079b7 */ /* 0x0001e20000000000 */
[----:B------:R-:W-:-:S04]  /*4900*/  DEPBAR.LE SB0, 0x0 ;  /* 0x000080000000791a */ /* 0x000fc80000000000 */
[----:B------:R-:W-:Y:S06]  /*4910*/  BAR.SYNC.DEFER_BLOCKING 0x0 ;  /* 0x0000000000007b1d */ /* 0x000fec0000010000 */
[----:B-1----:R-:W-:Y:S05]  /*4920*/  EXIT ;  /* 0x000000000000794d */ /* 0x002fea0003800000 */
.L_x_48:
[----:B------:R-:W1:Y:S02]  /*4930*/  SYNCS.PHASECHK.TRANS64.TRYWAIT P0, [UR24+0x24000], R0 ;  /* 0x02400000ff0075a7 */ /* 0x000e640008000158 */
[----:B-1----:R-:W-:Y:S05]  /*4940*/  @!P0 BRA `(.L_x_48) ;  /* 0xfffffffc00f88947 */ /* 0x002fea000383ffff */
[----:B------:R-:W-:Y:S05]  /*4950*/  BRA `(.L_x_50) ;  /* 0xffffffe000407947 */ /* 0x000fea000383ffff */
.L_x_51:
[----:B------:R-:W-:-:S00]  /*4960*/  BRA `(.L_x_51) ;  /* 0xfffffffc00fc7947 */ /* 0x000fc0000383ffff */
[----:B------:R-:W-:-:S00]  /*4970*/  NOP ;  /* 0x0000000000007918 */ /* 0x000fc00000000000 */
        /* <DEDUP_REMOVED lines=8> */
.L_x_52:


//--------------------- .nv.shared.gluon_wgmma    --------------------------
	.section	.nv.shared.gluon_wgmma,"aw",@nobits
	.sectionflags	@""
	.align	16
	.zero		1024


//--------------------- .nv.shared.reserved.0     --------------------------
	.section	.nv.shared.reserved.0,"aw",@nobits
	.weak		__nv_reservedSMEM_offset_0_alias
	.size		__nv_reservedSMEM_offset_0_alias, 0, 0
	.other		__nv_reservedSMEM_offset_0_alias,@"STO_CUDA_RESERVED_SHARED STV_DEFAULT"
__nv_reservedSMEM_offset_0_alias:
	.zero		0


//--------------------- .nv.constant0.gluon_wgmma --------------------------
	.section	.nv.constant0.gluon_wgmma,"a",@progbits
	.sectionflags	@""
	.align	4
.nv.constant0.gluon_wgmma:
	.zero		608


//--------------------- SYMBOLS --------------------------

	.type		.nv.reservedSmem.offset0,@object
	.size		.nv.reservedSmem.offset0,0x4
